//
// Generated by NVIDIA NVVM Compiler
//
// Compiler Build ID: CL-36424714
// Cuda compilation tools, release 13.0, V13.0.88
// Based on NVVM 20.0.0
//

.version 9.0
.target sm_100
.address_size 64

	// .globl	_Z6DoIterPdS_
.const .align 4 .u32 n;
// _ZZ6reducePdS_iE5sdata has been demoted
.global .align 1 .b8 _ZN34_INTERNAL_688951ba_4_k_cu_da74c5eb4cuda3std3__45__cpo5beginE[1];
.global .align 1 .b8 _ZN34_INTERNAL_688951ba_4_k_cu_da74c5eb4cuda3std3__45__cpo3endE[1];
.global .align 1 .b8 _ZN34_INTERNAL_688951ba_4_k_cu_da74c5eb4cuda3std3__45__cpo6cbeginE[1];
.global .align 1 .b8 _ZN34_INTERNAL_688951ba_4_k_cu_da74c5eb4cuda3std3__45__cpo4cendE[1];
.global .align 1 .b8 _ZN34_INTERNAL_688951ba_4_k_cu_da74c5eb4cuda3std3__45__cpo6rbeginE[1];
.global .align 1 .b8 _ZN34_INTERNAL_688951ba_4_k_cu_da74c5eb4cuda3std3__45__cpo4rendE[1];
.global .align 1 .b8 _ZN34_INTERNAL_688951ba_4_k_cu_da74c5eb4cuda3std3__45__cpo7crbeginE[1];
.global .align 1 .b8 _ZN34_INTERNAL_688951ba_4_k_cu_da74c5eb4cuda3std3__45__cpo5crendE[1];
.global .align 1 .b8 _ZN34_INTERNAL_688951ba_4_k_cu_da74c5eb4cuda3std3__436_GLOBAL__N__688951ba_4_k_cu_da74c5eb6ignoreE[1];
.global .align 1 .b8 _ZN34_INTERNAL_688951ba_4_k_cu_da74c5eb4cuda3std3__419piecewise_constructE[1];
.global .align 1 .b8 _ZN34_INTERNAL_688951ba_4_k_cu_da74c5eb4cuda3std3__48in_placeE[1];
.global .align 1 .b8 _ZN34_INTERNAL_688951ba_4_k_cu_da74c5eb4cuda3std3__420unreachable_sentinelE[1];
.global .align 1 .b8 _ZN34_INTERNAL_688951ba_4_k_cu_da74c5eb4cuda3std3__47nulloptE[1];
.global .align 1 .b8 _ZN34_INTERNAL_688951ba_4_k_cu_da74c5eb4cuda3std3__48unexpectE[1];
.global .align 1 .b8 _ZN34_INTERNAL_688951ba_4_k_cu_da74c5eb4cuda3std6ranges3__45__cpo4swapE[1];
.global .align 1 .b8 _ZN34_INTERNAL_688951ba_4_k_cu_da74c5eb4cuda3std6ranges3__45__cpo9iter_moveE[1];
.global .align 1 .b8 _ZN34_INTERNAL_688951ba_4_k_cu_da74c5eb4cuda3std6ranges3__45__cpo5beginE[1];
.global .align 1 .b8 _ZN34_INTERNAL_688951ba_4_k_cu_da74c5eb4cuda3std6ranges3__45__cpo3endE[1];
.global .align 1 .b8 _ZN34_INTERNAL_688951ba_4_k_cu_da74c5eb4cuda3std6ranges3__45__cpo6cbeginE[1];
.global .align 1 .b8 _ZN34_INTERNAL_688951ba_4_k_cu_da74c5eb4cuda3std6ranges3__45__cpo4cendE[1];
.global .align 1 .b8 _ZN34_INTERNAL_688951ba_4_k_cu_da74c5eb4cuda3std6ranges3__45__cpo7advanceE[1];
.global .align 1 .b8 _ZN34_INTERNAL_688951ba_4_k_cu_da74c5eb4cuda3std6ranges3__45__cpo9iter_swapE[1];
.global .align 1 .b8 _ZN34_INTERNAL_688951ba_4_k_cu_da74c5eb4cuda3std6ranges3__45__cpo4nextE[1];
.global .align 1 .b8 _ZN34_INTERNAL_688951ba_4_k_cu_da74c5eb4cuda3std6ranges3__45__cpo4prevE[1];
.global .align 1 .b8 _ZN34_INTERNAL_688951ba_4_k_cu_da74c5eb4cuda3std6ranges3__45__cpo4dataE[1];
.global .align 1 .b8 _ZN34_INTERNAL_688951ba_4_k_cu_da74c5eb4cuda3std6ranges3__45__cpo5cdataE[1];
.global .align 1 .b8 _ZN34_INTERNAL_688951ba_4_k_cu_da74c5eb4cuda3std6ranges3__45__cpo4sizeE[1];
.global .align 1 .b8 _ZN34_INTERNAL_688951ba_4_k_cu_da74c5eb4cuda3std6ranges3__45__cpo5ssizeE[1];
.global .align 1 .b8 _ZN34_INTERNAL_688951ba_4_k_cu_da74c5eb4cuda3std6ranges3__45__cpo8distanceE[1];
.global .align 1 .b8 _ZN34_INTERNAL_688951ba_4_k_cu_da74c5eb6thrust24THRUST_300001_SM_1000_NS8cuda_cub3parE[1];
.global .align 1 .b8 _ZN34_INTERNAL_688951ba_4_k_cu_da74c5eb6thrust24THRUST_300001_SM_1000_NS8cuda_cub10par_nosyncE[1];
.global .align 1 .b8 _ZN34_INTERNAL_688951ba_4_k_cu_da74c5eb6thrust24THRUST_300001_SM_1000_NS6system6detail10sequential3seqE[1];
.global .align 1 .b8 _ZN34_INTERNAL_688951ba_4_k_cu_da74c5eb6thrust24THRUST_300001_SM_1000_NS6system3cpp3parE[1];
.global .align 1 .b8 _ZN34_INTERNAL_688951ba_4_k_cu_da74c5eb6thrust24THRUST_300001_SM_1000_NS12placeholders2_1E[1];
.global .align 1 .b8 _ZN34_INTERNAL_688951ba_4_k_cu_da74c5eb6thrust24THRUST_300001_SM_1000_NS12placeholders2_2E[1];
.global .align 1 .b8 _ZN34_INTERNAL_688951ba_4_k_cu_da74c5eb6thrust24THRUST_300001_SM_1000_NS12placeholders2_3E[1];
.global .align 1 .b8 _ZN34_INTERNAL_688951ba_4_k_cu_da74c5eb6thrust24THRUST_300001_SM_1000_NS12placeholders2_4E[1];
.global .align 1 .b8 _ZN34_INTERNAL_688951ba_4_k_cu_da74c5eb6thrust24THRUST_300001_SM_1000_NS12placeholders2_5E[1];
.global .align 1 .b8 _ZN34_INTERNAL_688951ba_4_k_cu_da74c5eb6thrust24THRUST_300001_SM_1000_NS12placeholders2_6E[1];
.global .align 1 .b8 _ZN34_INTERNAL_688951ba_4_k_cu_da74c5eb6thrust24THRUST_300001_SM_1000_NS12placeholders2_7E[1];
.global .align 1 .b8 _ZN34_INTERNAL_688951ba_4_k_cu_da74c5eb6thrust24THRUST_300001_SM_1000_NS12placeholders2_8E[1];
.global .align 1 .b8 _ZN34_INTERNAL_688951ba_4_k_cu_da74c5eb6thrust24THRUST_300001_SM_1000_NS12placeholders2_9E[1];
.global .align 1 .b8 _ZN34_INTERNAL_688951ba_4_k_cu_da74c5eb6thrust24THRUST_300001_SM_1000_NS12placeholders3_10E[1];
.global .align 1 .b8 _ZN34_INTERNAL_688951ba_4_k_cu_da74c5eb6thrust24THRUST_300001_SM_1000_NS3seqE[1];
.global .align 1 .b8 _ZN34_INTERNAL_688951ba_4_k_cu_da74c5eb6thrust24THRUST_300001_SM_1000_NS6deviceE[1];

.visible .entry _Z6DoIterPdS_(
	.param .u64 .ptr .align 1 _Z6DoIterPdS__param_0,
	.param .u64 .ptr .align 1 _Z6DoIterPdS__param_1
)
{
	.local .align 8 .b8 	__local_depot0[40];
	.reg .b64 	%SP;
	.reg .b64 	%SPL;
	.reg .pred 	%p<16>;
	.reg .b32 	%r<19>;
	.reg .b64 	%rd<41>;
	.reg .b64 	%fd<21>;

	mov.u64 	%SPL, __local_depot0;
	ld.param.u64 	%rd2, [_Z6DoIterPdS__param_0];
	ld.param.u64 	%rd3, [_Z6DoIterPdS__param_1];
	add.u64 	%rd1, %SPL, 0;
	mov.u32 	%r1, %ctaid.y;
	mov.u32 	%r6, %ctaid.x;
	mov.u32 	%r2, %nctaid.y;
	mad.lo.s32 	%r7, %r2, %r6, %r2;
	add.s32 	%r8, %r7, %r1;
	mov.u32 	%r3, %ntid.x;
	mov.u32 	%r4, %tid.x;
	mad.lo.s32 	%r5, %r8, %r3, %r4;
	or.b32  	%r9, %r1, %r4;
	setp.eq.s32 	%p4, %r9, 0;
	mov.pred 	%p15, 0;
	@%p4 bra 	$L__BB0_2;
	mad.lo.s32 	%r10, %r1, %r3, %r4;
	ld.const.u32 	%r11, [n];
	add.s32 	%r12, %r11, -1;
	setp.lt.u32 	%p15, %r10, %r12;
$L__BB0_2:
	cvta.to.global.u64 	%rd5, %rd2;
	mul.wide.s32 	%rd6, %r5, 8;
	add.s64 	%rd7, %rd5, %rd6;
	ld.global.f64 	%fd1, [%rd7];
	mul.lo.s32 	%r13, %r3, %r2;
	sub.s32 	%r14, %r5, %r13;
	mul.wide.u32 	%rd8, %r14, 8;
	add.s64 	%rd9, %rd5, %rd8;
	ld.global.f64 	%fd2, [%rd9];
	add.s32 	%r15, %r5, %r13;
	mul.wide.u32 	%rd10, %r15, 8;
	add.s64 	%rd11, %rd5, %rd10;
	ld.global.f64 	%fd3, [%rd11];
	ld.global.f64 	%fd4, [%rd7+-8];
	ld.global.f64 	%fd5, [%rd7+8];
	st.local.f64 	[%rd1], %fd2;
	st.local.f64 	[%rd1+8], %fd3;
	st.local.f64 	[%rd1+16], %fd4;
	st.local.f64 	[%rd1+24], %fd5;
	st.local.f64 	[%rd1+32], %fd1;
	setp.gt.f64 	%p5, %fd2, %fd3;
	selp.u32 	%r16, 1, 0, %p5;
	mul.wide.u32 	%rd12, %r16, 8;
	add.s64 	%rd13, %rd1, %rd12;
	ld.local.f64 	%fd6, [%rd13];
	setp.gt.f64 	%p6, %fd6, %fd4;
	selp.b32 	%r17, 2, %r16, %p6;
	cvt.u64.u32 	%rd14, %r17;
	mul.wide.u32 	%rd15, %r17, 8;
	add.s64 	%rd16, %rd1, %rd15;
	ld.local.f64 	%fd7, [%rd16];
	setp.gt.f64 	%p7, %fd7, %fd5;
	selp.b64 	%rd17, 3, %rd14, %p7;
	shl.b64 	%rd18, %rd17, 3;
	add.s64 	%rd19, %rd1, %rd18;
	ld.local.f64 	%fd8, [%rd19];
	setp.gt.f64 	%p8, %fd8, %fd1;
	selp.b64 	%rd20, 4, %rd17, %p8;
	shl.b64 	%rd21, %rd20, 3;
	add.s64 	%rd22, %rd1, %rd21;
	st.local.f64 	[%rd22], %fd2;
	ld.local.f64 	%fd9, [%rd1+8];
	ld.local.f64 	%fd10, [%rd1+16];
	setp.gt.f64 	%p9, %fd9, %fd10;
	selp.b32 	%r18, 2, 1, %p9;
	selp.b64 	%rd23, 2, 1, %p9;
	mul.wide.u32 	%rd24, %r18, 8;
	add.s64 	%rd25, %rd1, %rd24;
	ld.local.f64 	%fd11, [%rd25];
	ld.local.f64 	%fd12, [%rd1+24];
	setp.gt.f64 	%p10, %fd11, %fd12;
	selp.b64 	%rd26, 3, %rd23, %p10;
	shl.b64 	%rd27, %rd26, 3;
	add.s64 	%rd28, %rd1, %rd27;
	ld.local.f64 	%fd13, [%rd28];
	ld.local.f64 	%fd14, [%rd1+32];
	setp.gt.f64 	%p11, %fd13, %fd14;
	selp.b64 	%rd29, 4, %rd26, %p11;
	shl.b64 	%rd30, %rd29, 3;
	add.s64 	%rd31, %rd1, %rd30;
	st.local.f64 	[%rd31], %fd9;
	ld.local.f64 	%fd15, [%rd1+16];
	ld.local.f64 	%fd16, [%rd1+24];
	setp.gt.f64 	%p12, %fd15, %fd16;
	selp.b64 	%rd32, 3, 2, %p12;
	selp.b64 	%rd33, 24, 16, %p12;
	add.s64 	%rd34, %rd1, %rd33;
	ld.local.f64 	%fd17, [%rd34];
	ld.local.f64 	%fd18, [%rd1+32];
	setp.gt.f64 	%p13, %fd17, %fd18;
	selp.b64 	%rd35, 4, %rd32, %p13;
	shl.b64 	%rd36, %rd35, 3;
	add.s64 	%rd37, %rd1, %rd36;
	ld.local.f64 	%fd19, [%rd37];
	st.local.f64 	[%rd1+16], %fd19;
	st.local.f64 	[%rd37], %fd15;
	not.pred 	%p14, %p15;
	@%p14 bra 	$L__BB0_4;
	ld.local.f64 	%fd20, [%rd1+16];
	cvta.to.global.u64 	%rd38, %rd3;
	add.s64 	%rd40, %rd38, %rd6;
	st.global.f64 	[%rd40], %fd20;
$L__BB0_4:
	ret;

}
	// .globl	_Z21getVerificationValuesPdS_S_
.visible .entry _Z21getVerificationValuesPdS_S_(
	.param .u64 .ptr .align 1 _Z21getVerificationValuesPdS_S__param_0,
	.param .u64 .ptr .align 1 _Z21getVerificationValuesPdS_S__param_1,
	.param .u64 .ptr .align 1 _Z21getVerificationValuesPdS_S__param_2
)
{
	.reg .pred 	%p<3>;
	.reg .b32 	%r<17>;
	.reg .b64 	%rd<11>;
	.reg .b64 	%fd<3>;

	ld.param.u64 	%rd4, [_Z21getVerificationValuesPdS_S__param_0];
	ld.param.u64 	%rd2, [_Z21getVerificationValuesPdS_S__param_1];
	ld.param.u64 	%rd3, [_Z21getVerificationValuesPdS_S__param_2];
	cvta.to.global.u64 	%rd1, %rd4;
	mov.u32 	%r3, %ctaid.y;
	mov.u32 	%r4, %ctaid.x;
	mov.u32 	%r5, %nctaid.y;
	mad.lo.s32 	%r6, %r5, %r4, %r5;
	add.s32 	%r7, %r6, %r3;
	mov.u32 	%r8, %ntid.x;
	mov.u32 	%r9, %tid.x;
	mad.lo.s32 	%r1, %r7, %r8, %r9;
	ld.const.u32 	%r10, [n];
	mul.hi.s32 	%r11, %r10, 1431655766;
	shr.u32 	%r12, %r11, 31;
	add.s32 	%r13, %r11, %r12;
	mul.lo.s32 	%r14, %r8, %r5;
	mad.lo.s32 	%r15, %r14, %r13, %r13;
	mul.lo.s32 	%r2, %r14, 19;
	setp.ne.s32 	%p1, %r1, %r15;
	@%p1 bra 	$L__BB1_2;
	cvta.to.global.u64 	%rd5, %rd2;
	mul.wide.s32 	%rd6, %r1, 8;
	add.s64 	%rd7, %rd1, %rd6;
	ld.global.f64 	%fd1, [%rd7];
	st.global.f64 	[%rd5], %fd1;
$L__BB1_2:
	add.s32 	%r16, %r2, 37;
	setp.ne.s32 	%p2, %r1, %r16;
	@%p2 bra 	$L__BB1_4;
	mul.wide.u32 	%rd8, %r1, 8;
	add.s64 	%rd9, %rd1, %rd8;
	ld.global.f64 	%fd2, [%rd9];
	cvta.to.global.u64 	%rd10, %rd3;
	st.global.f64 	[%rd10], %fd2;
$L__BB1_4:
	ret;

}
	// .globl	_Z6reducePdS_i
.visible .entry _Z6reducePdS_i(
	.param .u64 .ptr .align 1 _Z6reducePdS_i_param_0,
	.param .u64 .ptr .align 1 _Z6reducePdS_i_param_1,
	.param .u32 _Z6reducePdS_i_param_2
)
{
	.reg .pred 	%p<13>;
	.reg .b32 	%r<9>;
	.reg .b64 	%rd<9>;
	.reg .b64 	%fd<36>;
	// demoted variable
	.shared .align 8 .b8 _ZZ6reducePdS_iE5sdata[8192];
	ld.param.u64 	%rd1, [_Z6reducePdS_i_param_0];
	ld.param.u64 	%rd2, [_Z6reducePdS_i_param_1];
	ld.param.u32 	%r5, [_Z6reducePdS_i_param_2];
	mov.u32 	%r1, %tid.x;
	mov.u32 	%r2, %ctaid.x;
	mov.u32 	%r6, %ntid.x;
	mad.lo.s32 	%r3, %r2, %r6, %r1;
	setp.ge.u32 	%p1, %r3, %r5;
	mov.f64 	%fd35, 0d0000000000000000;
	@%p1 bra 	$L__BB2_2;
	cvta.to.global.u64 	%rd3, %rd1;
	mul.wide.u32 	%rd4, %r3, 8;
	add.s64 	%rd5, %rd3, %rd4;
	ld.global.f64 	%fd35, [%rd5];
$L__BB2_2:
	shl.b32 	%r7, %r1, 3;
	mov.u32 	%r8, _ZZ6reducePdS_iE5sdata;
	add.s32 	%r4, %r8, %r7;
	st.shared.f64 	[%r4], %fd35;
	bar.sync 	0;
	setp.gt.u32 	%p2, %r1, 511;
	@%p2 bra 	$L__BB2_4;
	ld.shared.f64 	%fd4, [%r4+4096];
	ld.shared.f64 	%fd5, [%r4];
	add.f64 	%fd6, %fd4, %fd5;
	st.shared.f64 	[%r4], %fd6;
$L__BB2_4:
	bar.sync 	0;
	setp.gt.u32 	%p3, %r1, 255;
	@%p3 bra 	$L__BB2_6;
	ld.shared.f64 	%fd7, [%r4+2048];
	ld.shared.f64 	%fd8, [%r4];
	add.f64 	%fd9, %fd7, %fd8;
	st.shared.f64 	[%r4], %fd9;
$L__BB2_6:
	bar.sync 	0;
	setp.gt.u32 	%p4, %r1, 127;
	@%p4 bra 	$L__BB2_8;
	ld.shared.f64 	%fd10, [%r4+1024];
	ld.shared.f64 	%fd11, [%r4];
	add.f64 	%fd12, %fd10, %fd11;
	st.shared.f64 	[%r4], %fd12;
$L__BB2_8:
	bar.sync 	0;
	setp.gt.u32 	%p5, %r1, 63;
	@%p5 bra 	$L__BB2_10;
	ld.shared.f64 	%fd13, [%r4+512];
	ld.shared.f64 	%fd14, [%r4];
	add.f64 	%fd15, %fd13, %fd14;
	st.shared.f64 	[%r4], %fd15;
$L__BB2_10:
	bar.sync 	0;
	setp.gt.u32 	%p6, %r1, 31;
	@%p6 bra 	$L__BB2_12;
	ld.shared.f64 	%fd16, [%r4+256];
	ld.shared.f64 	%fd17, [%r4];
	add.f64 	%fd18, %fd16, %fd17;
	st.shared.f64 	[%r4], %fd18;
$L__BB2_12:
	bar.sync 	0;
	setp.gt.u32 	%p7, %r1, 15;
	@%p7 bra 	$L__BB2_14;
	ld.shared.f64 	%fd19, [%r4+128];
	ld.shared.f64 	%fd20, [%r4];
	add.f64 	%fd21, %fd19, %fd20;
	st.shared.f64 	[%r4], %fd21;
$L__BB2_14:
	bar.sync 	0;
	setp.gt.u32 	%p8, %r1, 7;
	@%p8 bra 	$L__BB2_16;
	ld.shared.f64 	%fd22, [%r4+64];
	ld.shared.f64 	%fd23, [%r4];
	add.f64 	%fd24, %fd22, %fd23;
	st.shared.f64 	[%r4], %fd24;
$L__BB2_16:
	bar.sync 	0;
	setp.gt.u32 	%p9, %r1, 3;
	@%p9 bra 	$L__BB2_18;
	ld.shared.f64 	%fd25, [%r4+32];
	ld.shared.f64 	%fd26, [%r4];
	add.f64 	%fd27, %fd25, %fd26;
	st.shared.f64 	[%r4], %fd27;
$L__BB2_18:
	bar.sync 	0;
	setp.gt.u32 	%p10, %r1, 1;
	@%p10 bra 	$L__BB2_20;
	ld.shared.f64 	%fd28, [%r4+16];
	ld.shared.f64 	%fd29, [%r4];
	add.f64 	%fd30, %fd28, %fd29;
	st.shared.f64 	[%r4], %fd30;
$L__BB2_20:
	bar.sync 	0;
	setp.ne.s32 	%p11, %r1, 0;
	@%p11 bra 	$L__BB2_22;
	ld.shared.f64 	%fd31, [_ZZ6reducePdS_iE5sdata+8];
	ld.shared.f64 	%fd32, [%r4];
	add.f64 	%fd33, %fd31, %fd32;
	st.shared.f64 	[%r4], %fd33;
$L__BB2_22:
	setp.ne.s32 	%p12, %r1, 0;
	bar.sync 	0;
	@%p12 bra 	$L__BB2_24;
	ld.shared.f64 	%fd34, [_ZZ6reducePdS_iE5sdata];
	cvta.to.global.u64 	%rd6, %rd2;
	mul.wide.u32 	%rd7, %r2, 8;
	add.s64 	%rd8, %rd6, %rd7;
	st.global.f64 	[%rd8], %fd34;
$L__BB2_24:
	ret;

}
	// .globl	_ZN3cub18CUB_300001_SM_10006detail11EmptyKernelIvEEvv
.visible .entry _ZN3cub18CUB_300001_SM_10006detail11EmptyKernelIvEEvv()
{


	ret;

}


// ===== COMPILED SASS (sm_100) =====

	.target	sm_100

	.elftype	@"ET_EXEC"


//--------------------- .note.nv.tkinfo           --------------------------
	.section	.note.nv.tkinfo,"",@"SHT_NOTE"
	.sectionflags	@"SHF_NOTE_NV_TKINFO"
	.tkinfo
        /*0018*/ 	.word	0x00000002
        /*0030*/ 	.string	""
        /*0030*/ 	.string	"ptxas"
        /*0030*/ 	.string	"Cuda compilation tools, release 13.0, V13.0.88"
        /*0030*/ 	.string	"Build cuda_13.0.r13.0/compiler.36424714_0"
        /*0030*/ 	.string	"-arch sm_100 -m 64 "



//--------------------- .note.nv.cuinfo           --------------------------
	.section	.note.nv.cuinfo,"",@"SHT_NOTE"
	.sectionflags	@"SHF_NOTE_NV_CUINFO"
        /*0018*/ 	.short	0x0002
        /*001a*/ 	.short	0x0064
        /*001c*/ 	.short	0x0082
	.zero		2


//--------------------- .nv.info                  --------------------------
	.section	.nv.info,"",@"SHT_CUDA_INFO"
	.align	4


	//----- nvinfo : EIATTR_REGCOUNT
	.align		4
        /*0000*/ 	.byte	0x04, 0x2f
        /*0002*/ 	.short	(.L_47 - .L_46)
	.align		4
.L_46:
        /*0004*/ 	.word	index@(_Z6DoIterPdS_)
        /*0008*/ 	.word	0x00000017


	//----- nvinfo : EIATTR_FRAME_SIZE
	.align		4
.L_47:
        /*000c*/ 	.byte	0x04, 0x11
        /*000e*/ 	.short	(.L_49 - .L_48)
	.align		4
.L_48:
        /*0010*/ 	.word	index@(_Z6DoIterPdS_)
        /*0014*/ 	.word	0x00000028


	//----- nvinfo : EIATTR_REGCOUNT
	.align		4
.L_49:
        /*0018*/ 	.byte	0x04, 0x2f
        /*001a*/ 	.short	(.L_51 - .L_50)
	.align		4
.L_50:
        /*001c*/ 	.word	index@(_Z21getVerificationValuesPdS_S_)
        /*0020*/ 	.word	0x0000000a


	//----- nvinfo : EIATTR_FRAME_SIZE
	.align		4
.L_51:
        /*0024*/ 	.byte	0x04, 0x11
        /*0026*/ 	.short	(.L_53 - .L_52)
	.align		4
.L_52:
        /*0028*/ 	.word	index@(_Z21getVerificationValuesPdS_S_)
        /*002c*/ 	.word	0x00000000


	//----- nvinfo : EIATTR_REGCOUNT
	.align		4
.L_53:
        /*0030*/ 	.byte	0x04, 0x2f
        /*0032*/ 	.short	(.L_55 - .L_54)
	.align		4
.L_54:
        /*0034*/ 	.word	index@(_Z6reducePdS_i)
        /*0038*/ 	.word	0x0000000e


	//----- nvinfo : EIATTR_FRAME_SIZE
	.align		4
.L_55:
        /*003c*/ 	.byte	0x04, 0x11
        /*003e*/ 	.short	(.L_57 - .L_56)
	.align		4
.L_56:
        /*0040*/ 	.word	index@(_Z6reducePdS_i)
        /*0044*/ 	.word	0x00000000


	//----- nvinfo : EIATTR_REGCOUNT
	.align		4
.L_57:
        /*0048*/ 	.byte	0x04, 0x2f
        /*004a*/ 	.short	(.L_59 - .L_58)
	.align		4
.L_58:
        /*004c*/ 	.word	index@(_ZN3cub18CUB_300001_SM_10006detail11EmptyKernelIvEEvv)
        /*0050*/ 	.word	0x00000004


	//----- nvinfo : EIATTR_FRAME_SIZE
	.align		4
.L_59:
        /*0054*/ 	.byte	0x04, 0x11
        /*0056*/ 	.short	(.L_61 - .L_60)
	.align		4
.L_60:
        /*0058*/ 	.word	index@(_ZN3cub18CUB_300001_SM_10006detail11EmptyKernelIvEEvv)
        /*005c*/ 	.word	0x00000000


	//----- nvinfo : EIATTR_MIN_STACK_SIZE
	.align		4
.L_61:
        /*0060*/ 	.byte	0x04, 0x12
        /*0062*/ 	.short	(.L_63 - .L_62)
	.align		4
.L_62:
        /*0064*/ 	.word	index@(_ZN3cub18CUB_300001_SM_10006detail11EmptyKernelIvEEvv)
        /*0068*/ 	.word	0x00000000


	//----- nvinfo : EIATTR_MIN_STACK_SIZE
	.align		4
.L_63:
        /*006c*/ 	.byte	0x04, 0x12
        /*006e*/ 	.short	(.L_65 - .L_64)
	.align		4
.L_64:
        /*0070*/ 	.word	index@(_Z6reducePdS_i)
        /*0074*/ 	.word	0x00000000


	//----- nvinfo : EIATTR_MIN_STACK_SIZE
	.align		4
.L_65:
        /*0078*/ 	.byte	0x04, 0x12
        /*007a*/ 	.short	(.L_67 - .L_66)
	.align		4
.L_66:
        /*007c*/ 	.word	index@(_Z21getVerificationValuesPdS_S_)
        /*0080*/ 	.word	0x00000000


	//----- nvinfo : EIATTR_MIN_STACK_SIZE
	.align		4
.L_67:
        /*0084*/ 	.byte	0x04, 0x12
        /*0086*/ 	.short	(.L_69 - .L_68)
	.align		4
.L_68:
        /*0088*/ 	.word	index@(_Z6DoIterPdS_)
        /*008c*/ 	.word	0x00000028
.L_69:


//--------------------- .nv.compat                --------------------------
	.section	.nv.compat,"",@"SHT_CUDA_COMPAT_INFO"
	.align	4
        /*0000*/ 	.byte	0x02, 0x09, 0x00, 0x00, 0x02, 0x02, 0x01, 0x00, 0x02, 0x05, 0x05, 0x00, 0x03, 0x07, 0x01, 0x01
        /*0010*/ 	.byte	0x02, 0x03, 0x00, 0x00, 0x02, 0x06, 0x01, 0x00, 0x04, 0x0b, 0x08, 0x00, 0x01, 0x00, 0x00, 0x00
        /*0020*/ 	.byte	0x00, 0x00, 0x00, 0x00


//--------------------- .nv.info._ZN3cub18CUB_300001_SM_10006detail11EmptyKernelIvEEvv --------------------------
	.section	.nv.info._ZN3cub18CUB_300001_SM_10006detail11EmptyKernelIvEEvv,"",@"SHT_CUDA_INFO"
	.sectionflags	@""
	.align	4


	//----- nvinfo : EIATTR_CUDA_API_VERSION
	.align		4
        /*0000*/ 	.byte	0x04, 0x37
        /*0002*/ 	.short	(.L_71 - .L_70)
.L_70:
        /*0004*/ 	.word	0x00000082


	//----- nvinfo : EIATTR_SPARSE_MMA_MASK
	.align		4
.L_71:
        /*0008*/ 	.byte	0x03, 0x50
        /*000a*/ 	.short	0x0000


	//----- nvinfo : EIATTR_MAXREG_COUNT
	.align		4
        /*000c*/ 	.byte	0x03, 0x1b
        /*000e*/ 	.short	0x00ff


	//----- nvinfo : EIATTR_MERCURY_ISA_VERSION
	.align		4
        /*0010*/ 	.byte	0x03, 0x5f
        /*0012*/ 	.short	0x0101


	//----- nvinfo : EIATTR_VRC_CTA_INIT_COUNT
	.align		4
        /*0014*/ 	.byte	0x02, 0x4a
	.zero		1
	.zero		1


	//----- nvinfo : EIATTR_EXIT_INSTR_OFFSETS
	.align		4
        /*0018*/ 	.byte	0x04, 0x1c
        /*001a*/ 	.short	(.L_73 - .L_72)


	//   ....[0]....
.L_72:
        /*001c*/ 	.word	0x00000010


	//----- nvinfo : EIATTR_SW_WAR
	.align		4
.L_73:
        /*0020*/ 	.byte	0x04, 0x36
        /*0022*/ 	.short	(.L_75 - .L_74)
.L_74:
        /*0024*/ 	.word	0x00000008
.L_75:


//--------------------- .nv.info._Z6reducePdS_i   --------------------------
	.section	.nv.info._Z6reducePdS_i,"",@"SHT_CUDA_INFO"
	.sectionflags	@""
	.align	4


	//----- nvinfo : EIATTR_CUDA_API_VERSION
	.align		4
        /*0000*/ 	.byte	0x04, 0x37
        /*0002*/ 	.short	(.L_77 - .L_76)
.L_76:
        /*0004*/ 	.word	0x00000082


	//----- nvinfo : EIATTR_KPARAM_INFO
	.align		4
.L_77:
        /*0008*/ 	.byte	0x04, 0x17
        /*000a*/ 	.short	(.L_79 - .L_78)
.L_78:
        /*000c*/ 	.word	0x00000000
        /*0010*/ 	.short	0x0002
        /*0012*/ 	.short	0x0010
        /*0014*/ 	.byte	0x00, 0xf0, 0x11, 0x00


	//----- nvinfo : EIATTR_KPARAM_INFO
	.align		4
.L_79:
        /*0018*/ 	.byte	0x04, 0x17
        /*001a*/ 	.short	(.L_81 - .L_80)
.L_80:
        /*001c*/ 	.word	0x00000000
        /*0020*/ 	.short	0x0001
        /*0022*/ 	.short	0x0008
        /*0024*/ 	.byte	0x00, 0xf5, 0x21, 0x00


	//----- nvinfo : EIATTR_KPARAM_INFO
	.align		4
.L_81:
        /*0028*/ 	.byte	0x04, 0x17
        /*002a*/ 	.short	(.L_83 - .L_82)
.L_82:
        /*002c*/ 	.word	0x00000000
        /*0030*/ 	.short	0x0000
        /*0032*/ 	.short	0x0000
        /*0034*/ 	.byte	0x00, 0xf5, 0x21, 0x00


	//----- nvinfo : EIATTR_SPARSE_MMA_MASK
	.align		4
.L_83:
        /*0038*/ 	.byte	0x03, 0x50
        /*003a*/ 	.short	0x0000


	//----- nvinfo : EIATTR_MAXREG_COUNT
	.align		4
        /*003c*/ 	.byte	0x03, 0x1b
        /*003e*/ 	.short	0x00ff


	//----- nvinfo : EIATTR_NUM_BARRIERS
	.align		4
        /*0040*/ 	.byte	0x02, 0x4c
        /*0042*/ 	.byte	0x01
	.zero		1


	//----- nvinfo : EIATTR_MERCURY_ISA_VERSION
	.align		4
        /*0044*/ 	.byte	0x03, 0x5f
        /*0046*/ 	.short	0x0101


	//----- nvinfo : EIATTR_VRC_CTA_INIT_COUNT
	.align		4
        /*0048*/ 	.byte	0x02, 0x4a
	.zero		1
	.zero		1


	//----- nvinfo : EIATTR_EXIT_INSTR_OFFSETS
	.align		4
        /*004c*/ 	.byte	0x04, 0x1c
        /*004e*/ 	.short	(.L_85 - .L_84)


	//   ....[0]....
.L_84:
        /*0050*/ 	.word	0x000004e0


	//   ....[1]....
        /*0054*/ 	.word	0x00000530


	//----- nvinfo : EIATTR_CBANK_PARAM_SIZE
	.align		4
.L_85:
        /*0058*/ 	.byte	0x03, 0x19
        /*005a*/ 	.short	0x0014


	//----- nvinfo : EIATTR_PARAM_CBANK
	.align		4
        /*005c*/ 	.byte	0x04, 0x0a
        /*005e*/ 	.short	(.L_87 - .L_86)
	.align		4
.L_86:
        /*0060*/ 	.word	index@(.nv.constant0._Z6reducePdS_i)
        /*0064*/ 	.short	0x0380
        /*0066*/ 	.short	0x0014


	//----- nvinfo : EIATTR_SW_WAR
	.align		4
.L_87:
        /*0068*/ 	.byte	0x04, 0x36
        /*006a*/ 	.short	(.L_89 - .L_88)
.L_88:
        /*006c*/ 	.word	0x00000008
.L_89:


//--------------------- .nv.info._Z21getVerificationValuesPdS_S_ --------------------------
	.section	.nv.info._Z21getVerificationValuesPdS_S_,"",@"SHT_CUDA_INFO"
	.sectionflags	@""
	.align	4


	//----- nvinfo : EIATTR_CUDA_API_VERSION
	.align		4
        /*0000*/ 	.byte	0x04, 0x37
        /*0002*/ 	.short	(.L_91 - .L_90)
.L_90:
        /*0004*/ 	.word	0x00000082


	//----- nvinfo : EIATTR_KPARAM_INFO
	.align		4
.L_91:
        /*0008*/ 	.byte	0x04, 0x17
        /*000a*/ 	.short	(.L_93 - .L_92)
.L_92:
        /*000c*/ 	.word	0x00000000
        /*0010*/ 	.short	0x0002
        /*0012*/ 	.short	0x0010
        /*0014*/ 	.byte	0x00, 0xf5, 0x21, 0x00


	//----- nvinfo : EIATTR_KPARAM_INFO
	.align		4
.L_93:
        /*0018*/ 	.byte	0x04, 0x17
        /*001a*/ 	.short	(.L_95 - .L_94)
.L_94:
        /*001c*/ 	.word	0x00000000
        /*0020*/ 	.short	0x0001
        /*0022*/ 	.short	0x0008
        /*0024*/ 	.byte	0x00, 0xf5, 0x21, 0x00


	//----- nvinfo : EIATTR_KPARAM_INFO
	.align		4
.L_95:
        /*0028*/ 	.byte	0x04, 0x17
        /*002a*/ 	.short	(.L_97 - .L_96)
.L_96:
        /*002c*/ 	.word	0x00000000
        /*0030*/ 	.short	0x0000
        /*0032*/ 	.short	0x0000
        /*0034*/ 	.byte	0x00, 0xf5, 0x21, 0x00


	//----- nvinfo : EIATTR_SPARSE_MMA_MASK
	.align		4
.L_97:
        /*0038*/ 	.byte	0x03, 0x50
        /*003a*/ 	.short	0x0000


	//----- nvinfo : EIATTR_MAXREG_COUNT
	.align		4
        /*003c*/ 	.byte	0x03, 0x1b
        /*003e*/ 	.short	0x00ff


	//----- nvinfo : EIATTR_MERCURY_ISA_VERSION
	.align		4
        /*0040*/ 	.byte	0x03, 0x5f
        /*0042*/ 	.short	0x0101


	//----- nvinfo : EIATTR_VRC_CTA_INIT_COUNT
	.align		4
        /*0044*/ 	.byte	0x02, 0x4a
	.zero		1
	.zero		1


	//----- nvinfo : EIATTR_EXIT_INSTR_OFFSETS
	.align		4
        /*0048*/ 	.byte	0x04, 0x1c
        /*004a*/ 	.short	(.L_99 - .L_98)


	//   ....[0]....
.L_98:
        /*004c*/ 	.word	0x000001b0


	//   ....[1]....
        /*0050*/ 	.word	0x00000210


	//----- nvinfo : EIATTR_CRS_STACK_SIZE
	.align		4
.L_99:
        /*0054*/ 	.byte	0x04, 0x1e
        /*0056*/ 	.short	(.L_101 - .L_100)
.L_100:
        /*0058*/ 	.word	0x00000000


	//----- nvinfo : EIATTR_CBANK_PARAM_SIZE
	.align		4
.L_101:
        /*005c*/ 	.byte	0x03, 0x19
        /*005e*/ 	.short	0x0018


	//----- nvinfo : EIATTR_PARAM_CBANK
	.align		4
        /*0060*/ 	.byte	0x04, 0x0a
        /*0062*/ 	.short	(.L_103 - .L_102)
	.align		4
.L_102:
        /*0064*/ 	.word	index@(.nv.constant0._Z21getVerificationValuesPdS_S_)
        /*0068*/ 	.short	0x0380
        /*006a*/ 	.short	0x0018


	//----- nvinfo : EIATTR_SW_WAR
	.align		4
.L_103:
        /*006c*/ 	.byte	0x04, 0x36
        /*006e*/ 	.short	(.L_105 - .L_104)
.L_104:
        /*0070*/ 	.word	0x00000008
.L_105:


//--------------------- .nv.info._Z6DoIterPdS_    --------------------------
	.section	.nv.info._Z6DoIterPdS_,"",@"SHT_CUDA_INFO"
	.sectionflags	@""
	.align	4


	//----- nvinfo : EIATTR_CUDA_API_VERSION
	.align		4
        /*0000*/ 	.byte	0x04, 0x37
        /*0002*/ 	.short	(.L_107 - .L_106)
.L_106:
        /*0004*/ 	.word	0x00000082


	//----- nvinfo : EIATTR_KPARAM_INFO
	.align		4
.L_107:
        /*0008*/ 	.byte	0x04, 0x17
        /*000a*/ 	.short	(.L_109 - .L_108)
.L_108:
        /*000c*/ 	.word	0x00000000
        /*0010*/ 	.short	0x0001
        /*0012*/ 	.short	0x0008
        /*0014*/ 	.byte	0x00, 0xf5, 0x21, 0x00


	//----- nvinfo : EIATTR_KPARAM_INFO
	.align		4
.L_109:
        /*0018*/ 	.byte	0x04, 0x17
        /*001a*/ 	.short	(.L_111 - .L_110)
.L_110:
        /*001c*/ 	.word	0x00000000
        /*0020*/ 	.short	0x0000
        /*0022*/ 	.short	0x0000
        /*0024*/ 	.byte	0x00, 0xf5, 0x21, 0x00


	//----- nvinfo : EIATTR_SPARSE_MMA_MASK
	.align		4
.L_111:
        /*0028*/ 	.byte	0x03, 0x50
        /*002a*/ 	.short	0x0000


	//----- nvinfo : EIATTR_MAXREG_COUNT
	.align		4
        /*002c*/ 	.byte	0x03, 0x1b
        /*002e*/ 	.short	0x00ff


	//----- nvinfo : EIATTR_MERCURY_ISA_VERSION
	.align		4
        /*0030*/ 	.byte	0x03, 0x5f
        /*0032*/ 	.short	0x0101


	//----- nvinfo : EIATTR_VRC_CTA_INIT_COUNT
	.align		4
        /*0034*/ 	.byte	0x02, 0x4a
	.zero		1
	.zero		1


	//----- nvinfo : EIATTR_EXIT_INSTR_OFFSETS
	.align		4
        /*0038*/ 	.byte	0x04, 0x1c
        /*003a*/ 	.short	(.L_113 - .L_112)


	//   ....[0]....
.L_112:
        /*003c*/ 	.word	0x00000510


	//   ....[1]....
        /*0040*/ 	.word	0x00000560


	//----- nvinfo : EIATTR_CBANK_PARAM_SIZE
	.align		4
.L_113:
        /*0044*/ 	.byte	0x03, 0x19
        /*0046*/ 	.short	0x0010


	//----- nvinfo : EIATTR_PARAM_CBANK
	.align		4
        /*0048*/ 	.byte	0x04, 0x0a
        /*004a*/ 	.short	(.L_115 - .L_114)
	.align		4
.L_114:
        /*004c*/ 	.word	index@(.nv.constant0._Z6DoIterPdS_)
        /*0050*/ 	.short	0x0380
        /*0052*/ 	.short	0x0010


	//----- nvinfo : EIATTR_SW_WAR
	.align		4
.L_115:
        /*0054*/ 	.byte	0x04, 0x36
        /*0056*/ 	.short	(.L_117 - .L_116)
.L_116:
        /*0058*/ 	.word	0x00000008
.L_117:


//--------------------- .nv.callgraph             --------------------------
	.section	.nv.callgraph,"",@"SHT_CUDA_CALLGRAPH"
	.align	4
	.sectionentsize	8
	.align		4
        /*0000*/ 	.word	0x00000000
	.align		4
        /*0004*/ 	.word	0xffffffff
	.align		4
        /*0008*/ 	.word	0x00000000
	.align		4
        /*000c*/ 	.word	0xfffffffe
	.align		4
        /*0010*/ 	.word	0x00000000
	.align		4
        /*0014*/ 	.word	0xfffffffd
	.align		4
        /*0018*/ 	.word	0x00000000
	.align		4
        /*001c*/ 	.word	0xfffffffc


//--------------------- .nv.constant3             --------------------------
	.section	.nv.constant3,"a",@progbits
	.align	4
.nv.constant3:
	.type		n,@object
	.size		n,(.L_0 - n)
n:
	.zero		4
.L_0:


//--------------------- .nv.constant4             --------------------------
	.section	.nv.constant4,"a",@progbits
	.align	8
	.align		8
.nv.constant4:
        /*0000*/ 	.dword	_ZN34_INTERNAL_688951ba_4_k_cu_da74c5eb4cuda3std3__45__cpo5beginE
	.align		8
        /*0008*/ 	.dword	_ZN34_INTERNAL_688951ba_4_k_cu_da74c5eb4cuda3std3__45__cpo3endE
	.align		8
        /*0010*/ 	.dword	_ZN34_INTERNAL_688951ba_4_k_cu_da74c5eb4cuda3std3__45__cpo6cbeginE
	.align		8
        /*0018*/ 	.dword	_ZN34_INTERNAL_688951ba_4_k_cu_da74c5eb4cuda3std3__45__cpo4cendE
	.align		8
        /*0020*/ 	.dword	_ZN34_INTERNAL_688951ba_4_k_cu_da74c5eb4cuda3std3__45__cpo6rbeginE
	.align		8
        /*0028*/ 	.dword	_ZN34_INTERNAL_688951ba_4_k_cu_da74c5eb4cuda3std3__45__cpo4rendE
	.align		8
        /*0030*/ 	.dword	_ZN34_INTERNAL_688951ba_4_k_cu_da74c5eb4cuda3std3__45__cpo7crbeginE
	.align		8
        /*0038*/ 	.dword	_ZN34_INTERNAL_688951ba_4_k_cu_da74c5eb4cuda3std3__45__cpo5crendE
	.align		8
        /*0040*/ 	.dword	_ZN34_INTERNAL_688951ba_4_k_cu_da74c5eb4cuda3std3__436_GLOBAL__N__688951ba_4_k_cu_da74c5eb6ignoreE
	.align		8
        /*0048*/ 	.dword	_ZN34_INTERNAL_688951ba_4_k_cu_da74c5eb4cuda3std3__419piecewise_constructE
	.align		8
        /*0050*/ 	.dword	_ZN34_INTERNAL_688951ba_4_k_cu_da74c5eb4cuda3std3__48in_placeE
	.align		8
        /*0058*/ 	.dword	_ZN34_INTERNAL_688951ba_4_k_cu_da74c5eb4cuda3std3__420unreachable_sentinelE
	.align		8
        /*0060*/ 	.dword	_ZN34_INTERNAL_688951ba_4_k_cu_da74c5eb4cuda3std3__47nulloptE
	.align		8
        /*0068*/ 	.dword	_ZN34_INTERNAL_688951ba_4_k_cu_da74c5eb4cuda3std3__48unexpectE
	.align		8
        /*0070*/ 	.dword	_ZN34_INTERNAL_688951ba_4_k_cu_da74c5eb4cuda3std6ranges3__45__cpo4swapE
	.align		8
        /*0078*/ 	.dword	_ZN34_INTERNAL_688951ba_4_k_cu_da74c5eb4cuda3std6ranges3__45__cpo9iter_moveE
	.align		8
        /*0080*/ 	.dword	_ZN34_INTERNAL_688951ba_4_k_cu_da74c5eb4cuda3std6ranges3__45__cpo5beginE
	.align		8
        /*0088*/ 	.dword	_ZN34_INTERNAL_688951ba_4_k_cu_da74c5eb4cuda3std6ranges3__45__cpo3endE
	.align		8
        /*0090*/ 	.dword	_ZN34_INTERNAL_688951ba_4_k_cu_da74c5eb4cuda3std6ranges3__45__cpo6cbeginE
	.align		8
        /*0098*/ 	.dword	_ZN34_INTERNAL_688951ba_4_k_cu_da74c5eb4cuda3std6ranges3__45__cpo4cendE
	.align		8
        /*00a0*/ 	.dword	_ZN34_INTERNAL_688951ba_4_k_cu_da74c5eb4cuda3std6ranges3__45__cpo7advanceE
	.align		8
        /*00a8*/ 	.dword	_ZN34_INTERNAL_688951ba_4_k_cu_da74c5eb4cuda3std6ranges3__45__cpo9iter_swapE
	.align		8
        /*00b0*/ 	.dword	_ZN34_INTERNAL_688951ba_4_k_cu_da74c5eb4cuda3std6ranges3__45__cpo4nextE
	.align		8
        /*00b8*/ 	.dword	_ZN34_INTERNAL_688951ba_4_k_cu_da74c5eb4cuda3std6ranges3__45__cpo4prevE
	.align		8
        /*00c0*/ 	.dword	_ZN34_INTERNAL_688951ba_4_k_cu_da74c5eb4cuda3std6ranges3__45__cpo4dataE
	.align		8
        /*00c8*/ 	.dword	_ZN34_INTERNAL_688951ba_4_k_cu_da74c5eb4cuda3std6ranges3__45__cpo5cdataE
	.align		8
        /*00d0*/ 	.dword	_ZN34_INTERNAL_688951ba_4_k_cu_da74c5eb4cuda3std6ranges3__45__cpo4sizeE
	.align		8
        /*00d8*/ 	.dword	_ZN34_INTERNAL_688951ba_4_k_cu_da74c5eb4cuda3std6ranges3__45__cpo5ssizeE
	.align		8
        /*00e0*/ 	.dword	_ZN34_INTERNAL_688951ba_4_k_cu_da74c5eb4cuda3std6ranges3__45__cpo8distanceE
	.align		8
        /*00e8*/ 	.dword	_ZN34_INTERNAL_688951ba_4_k_cu_da74c5eb6thrust24THRUST_300001_SM_1000_NS8cuda_cub3parE
	.align		8
        /*00f0*/ 	.dword	_ZN34_INTERNAL_688951ba_4_k_cu_da74c5eb6thrust24THRUST_300001_SM_1000_NS8cuda_cub10par_nosyncE
	.align		8
        /*00f8*/ 	.dword	_ZN34_INTERNAL_688951ba_4_k_cu_da74c5eb6thrust24THRUST_300001_SM_1000_NS6system6detail10sequential3seqE
	.align		8
        /*0100*/ 	.dword	_ZN34_INTERNAL_688951ba_4_k_cu_da74c5eb6thrust24THRUST_300001_SM_1000_NS6system3cpp3parE
	.align		8
        /*0108*/ 	.dword	_ZN34_INTERNAL_688951ba_4_k_cu_da74c5eb6thrust24THRUST_300001_SM_1000_NS12placeholders2_1E
	.align		8
        /*0110*/ 	.dword	_ZN34_INTERNAL_688951ba_4_k_cu_da74c5eb6thrust24THRUST_300001_SM_1000_NS12placeholders2_2E
	.align		8
        /*0118*/ 	.dword	_ZN34_INTERNAL_688951ba_4_k_cu_da74c5eb6thrust24THRUST_300001_SM_1000_NS12placeholders2_3E
	.align		8
        /*0120*/ 	.dword	_ZN34_INTERNAL_688951ba_4_k_cu_da74c5eb6thrust24THRUST_300001_SM_1000_NS12placeholders2_4E
	.align		8
        /*0128*/ 	.dword	_ZN34_INTERNAL_688951ba_4_k_cu_da74c5eb6thrust24THRUST_300001_SM_1000_NS12placeholders2_5E
	.align		8
        /*0130*/ 	.dword	_ZN34_INTERNAL_688951ba_4_k_cu_da74c5eb6thrust24THRUST_300001_SM_1000_NS12placeholders2_6E
	.align		8
        /*0138*/ 	.dword	_ZN34_INTERNAL_688951ba_4_k_cu_da74c5eb6thrust24THRUST_300001_SM_1000_NS12placeholders2_7E
	.align		8
        /*0140*/ 	.dword	_ZN34_INTERNAL_688951ba_4_k_cu_da74c5eb6thrust24THRUST_300001_SM_1000_NS12placeholders2_8E
	.align		8
        /*0148*/ 	.dword	_ZN34_INTERNAL_688951ba_4_k_cu_da74c5eb6thrust24THRUST_300001_SM_1000_NS12placeholders2_9E
	.align		8
        /*0150*/ 	.dword	_ZN34_INTERNAL_688951ba_4_k_cu_da74c5eb6thrust24THRUST_300001_SM_1000_NS12placeholders3_10E
	.align		8
        /*0158*/ 	.dword	_ZN34_INTERNAL_688951ba_4_k_cu_da74c5eb6thrust24THRUST_300001_SM_1000_NS3seqE
	.align		8
        /*0160*/ 	.dword	_ZN34_INTERNAL_688951ba_4_k_cu_da74c5eb6thrust24THRUST_300001_SM_1000_NS6deviceE


//--------------------- .text._ZN3cub18CUB_300001_SM_10006detail11EmptyKernelIvEEvv --------------------------
	.section	.text._ZN3cub18CUB_300001_SM_10006detail11EmptyKernelIvEEvv,"ax",@progbits
	.align	128
        .global         _ZN3cub18CUB_300001_SM_10006detail11EmptyKernelIvEEvv
        .type           _ZN3cub18CUB_300001_SM_10006detail11EmptyKernelIvEEvv,@function
        .size           _ZN3cub18CUB_300001_SM_10006detail11EmptyKernelIvEEvv,(.L_x_6 - _ZN3cub18CUB_300001_SM_10006detail11EmptyKernelIvEEvv)
        .other          _ZN3cub18CUB_300001_SM_10006detail11EmptyKernelIvEEvv,@"STO_CUDA_ENTRY STV_DEFAULT"
_ZN3cub18CUB_300001_SM_10006detail11EmptyKernelIvEEvv:
.text._ZN3cub18CUB_300001_SM_10006detail11EmptyKernelIvEEvv:
[----:B------:R-:W-:Y:S01]  /*0000*/  LDC R1, c[0x0][0x37c] ;  /* 0x0000df00ff017b82 */ /* 0x000fe20000000800 */
[----:B------:R-:W-:Y:S05]  /*0010*/  EXIT ;  /* 0x000000000000794d */ /* 0x000fea0003800000 */
.L_x_0:
[----:B------:R-:W-:-:S00]  /*0020*/  BRA `(.L_x_0) ;  /* 0xfffffffc00fc7947 */ /* 0x000fc0000383ffff */
[----:B------:R-:W-:-:S00]  /*0030*/  NOP ;  /* 0x0000000000007918 */ /* 0x000fc00000000000 */
        /* <DEDUP_REMOVED lines=12> */
.L_x_6:


//--------------------- .text._Z6reducePdS_i      --------------------------
	.section	.text._Z6reducePdS_i,"ax",@progbits
	.align	128
        .global         _Z6reducePdS_i
        .type           _Z6reducePdS_i,@function
        .size           _Z6reducePdS_i,(.L_x_7 - _Z6reducePdS_i)
        .other          _Z6reducePdS_i,@"STO_CUDA_ENTRY STV_DEFAULT"
_Z6reducePdS_i:
.text._Z6reducePdS_i:
[----:B------:R-:W-:Y:S01]  /*0000*/  LDC R1, c[0x0][0x37c] ;  /* 0x0000df00ff017b82 */ /* 0x000fe20000000800 */
[----:B------:R-:W0:Y:S01]  /*0010*/  S2R R3, SR_TID.X ;  /* 0x0000000000037919 */ /* 0x000e220000002100 */
[----:B------:R-:W0:Y:S01]  /*0020*/  LDCU UR4, c[0x0][0x360] ;  /* 0x00006c00ff0477ac */ /* 0x000e220008000800 */
[----:B------:R-:W-:Y:S01]  /*0030*/  CS2R R4, SRZ ;  /* 0x0000000000047805 */ /* 0x000fe2000001ff00 */
[----:B------:R-:W0:Y:S01]  /*0040*/  S2R R0, SR_CTAID.X ;  /* 0x0000000000007919 */ /* 0x000e220000002500 */
[----:B------:R-:W1:Y:S01]  /*0050*/  LDCU UR5, c[0x0][0x390] ;  /* 0x00007200ff0577ac */ /* 0x000e620008000800 */
[----:B------:R-:W2:Y:S01]  /*0060*/  LDCU.64 UR6, c[0x0][0x358] ;  /* 0x00006b00ff0677ac */ /* 0x000ea20008000a00 */
[----:B0-----:R-:W-:-:S05]  /*0070*/  IMAD R9, R0, UR4, R3 ;  /* 0x0000000400097c24 */ /* 0x001fca000f8e0203 */
[----:B-1----:R-:W-:-:S13]  /*0080*/  ISETP.GE.U32.AND P0, PT, R9, UR5, PT ;  /* 0x0000000509007c0c */ /* 0x002fda000bf06070 */
[----:B------:R-:W0:Y:S02]  /*0090*/  @!P0 LDC.64 R6, c[0x0][0x380] ;  /* 0x0000e000ff068b82 */ /* 0x000e240000000a00 */
[----:B0-----:R-:W-:-:S05]  /*00a0*/  @!P0 IMAD.WIDE.U32 R6, R9, 0x8, R6 ;  /* 0x0000000809068825 */ /* 0x001fca00078e0006 */
[----:B--2---:R-:W2:Y:S01]  /*00b0*/  @!P0 LDG.E.64 R4, desc[UR6][R6.64] ;  /* 0x0000000606048981 */ /* 0x004ea2000c1e1b00 */
[----:B------:R-:W0:Y:S01]  /*00c0*/  S2UR UR5, SR_CgaCtaId ;  /* 0x00000000000579c3 */ /* 0x000e220000008800 */
[----:B------:R-:W-:Y:S01]  /*00d0*/  UMOV UR4, 0x400 ;  /* 0x0000040000047882 */ /* 0x000fe20000000000 */
[C---:B------:R-:W-:Y:S02]  /*00e0*/  ISETP.GT.U32.AND P0, PT, R3.reuse, 0x1ff, PT ;  /* 0x000001ff0300780c */ /* 0x040fe40003f04070 */
[----:B------:R-:W-:Y:S01]  /*00f0*/  ISETP.GT.U32.AND P1, PT, R3, 0xff, PT ;  /* 0x000000ff0300780c */ /* 0x000fe20003f24070 */
[----:B0-----:R-:W-:-:S06]  /*0100*/  ULEA UR4, UR5, UR4, 0x18 ;  /* 0x0000000405047291 */ /* 0x001fcc000f8ec0ff */
[----:B------:R-:W-:-:S05]  /*0110*/  LEA R2, R3, UR4, 0x3 ;  /* 0x0000000403027c11 */ /* 0x000fca000f8e18ff */
[----:B--2---:R-:W-:Y:S01]  /*0120*/  STS.64 [R2], R4 ;  /* 0x0000000402007388 */ /* 0x004fe20000000a00 */
[----:B------:R-:W-:Y:S06]  /*0130*/  BAR.SYNC.DEFER_BLOCKING 0x0 ;  /* 0x0000000000007b1d */ /* 0x000fec0000010000 */
[----:B------:R-:W-:Y:S04]  /*0140*/  @!P0 LDS.64 R8, [R2+0x1000] ;  /* 0x0010000002088984 */ /* 0x000fe80000000a00 */
[----:B------:R-:W0:Y:S02]  /*0150*/  @!P0 LDS.64 R10, [R2] ;  /* 0x00000000020a8984 */ /* 0x000e240000000a00 */
[----:B0-----:R-:W-:-:S07]  /*0160*/  @!P0 DADD R8, R8, R10 ;  /* 0x0000000008088229 */ /* 0x001fce000000000a */
[----:B------:R-:W-:Y:S01]  /*0170*/  @!P0 STS.64 [R2], R8 ;  /* 0x0000000802008388 */ /* 0x000fe20000000a00 */
[----:B------:R-:W-:Y:S01]  /*0180*/  BAR.SYNC.DEFER_BLOCKING 0x0 ;  /* 0x0000000000007b1d */ /* 0x000fe20000010000 */
[----:B------:R-:W-:-:S05]  /*0190*/  ISETP.GT.U32.AND P0, PT, R3, 0x7f, PT ;  /* 0x0000007f0300780c */ /* 0x000fca0003f04070 */
        /* <DEDUP_REMOVED lines=41> */
[----:B------:R-:W-:-:S05]  /*0430*/  ISETP.NE.AND P1, PT, R3, RZ, PT ;  /* 0x000000ff0300720c */ /* 0x000fca0003f25270 */
[----:B------:R-:W-:Y:S04]  /*0440*/  @!P0 LDS.64 R4, [R2+0x10] ;  /* 0x0000100002048984 */ /* 0x000fe80000000a00 */
[----:B------:R-:W0:Y:S02]  /*0450*/  @!P0 LDS.64 R10, [R2] ;  /* 0x00000000020a8984 */ /* 0x000e240000000a00 */
[----:B0-----:R-:W-:-:S07]  /*0460*/  @!P0 DADD R4, R4, R10 ;  /* 0x0000000004048229 */ /* 0x001fce000000000a */
[----:B------:R-:W-:Y:S01]  /*0470*/  @!P0 STS.64 [R2], R4 ;  /* 0x0000000402008388 */ /* 0x000fe20000000a00 */
[----:B------:R-:W-:Y:S06]  /*0480*/  BAR.SYNC.DEFER_BLOCKING 0x0 ;  /* 0x0000000000007b1d */ /* 0x000fec0000010000 */
[----:B------:R-:W-:Y:S04]  /*0490*/  @!P1 LDS.64 R8, [UR4+0x8] ;  /* 0x00000804ff089984 */ /* 0x000fe80008000a00 */
[----:B------:R-:W0:Y:S02]  /*04a0*/  @!P1 LDS.64 R10, [R2] ;  /* 0x00000000020a9984 */ /* 0x000e240000000a00 */
[----:B0-----:R-:W-:-:S07]  /*04b0*/  @!P1 DADD R8, R8, R10 ;  /* 0x0000000008089229 */ /* 0x001fce000000000a */
[----:B------:R0:W-:Y:S01]  /*04c0*/  @!P1 STS.64 [R2], R8 ;  /* 0x0000000802009388 */ /* 0x0001e20000000a00 */
[----:B------:R-:W-:Y:S06]  /*04d0*/  BAR.SYNC.DEFER_BLOCKING 0x0 ;  /* 0x0000000000007b1d */ /* 0x000fec0000010000 */
[----:B------:R-:W-:Y:S05]  /*04e0*/  @P1 EXIT ;  /* 0x000000000000194d */ /* 0x000fea0003800000 */
[----:B0-----:R-:W0:Y:S01]  /*04f0*/  LDS.64 R2, [UR4] ;  /* 0x00000004ff027984 */ /* 0x001e220008000a00 */
[----:B------:R-:W1:Y:S02]  /*0500*/  LDC.64 R4, c[0x0][0x388] ;  /* 0x0000e200ff047b82 */ /* 0x000e640000000a00 */
[----:B-1----:R-:W-:-:S05]  /*0510*/  IMAD.WIDE.U32 R4, R0, 0x8, R4 ;  /* 0x0000000800047825 */ /* 0x002fca00078e0004 */
[----:B0-----:R-:W-:Y:S01]  /*0520*/  STG.E.64 desc[UR6][R4.64], R2 ;  /* 0x0000000204007986 */ /* 0x001fe2000c101b06 */
[----:B------:R-:W-:Y:S05]  /*0530*/  EXIT ;  /* 0x000000000000794d */ /* 0x000fea0003800000 */
.L_x_1:
        /* <DEDUP_REMOVED lines=12> */
.L_x_7:


//--------------------- .text._Z21getVerificationValuesPdS_S_ --------------------------
	.section	.text._Z21getVerificationValuesPdS_S_,"ax",@progbits
	.align	128
        .global         _Z21getVerificationValuesPdS_S_
        .type           _Z21getVerificationValuesPdS_S_,@function
        .size           _Z21getVerificationValuesPdS_S_,(.L_x_8 - _Z21getVerificationValuesPdS_S_)
        .other          _Z21getVerificationValuesPdS_S_,@"STO_CUDA_ENTRY STV_DEFAULT"
_Z21getVerificationValuesPdS_S_:
.text._Z21getVerificationValuesPdS_S_:
[----:B------:R-:W-:Y:S08]  /*0000*/  LDC R1, c[0x0][0x37c] ;  /* 0x0000df00ff017b82 */ /* 0x000ff00000000800 */
[----:B------:R-:W0:Y:S01]  /*0010*/  S2UR UR4, SR_CTAID.X ;  /* 0x00000000000479c3 */ /* 0x000e220000002500 */
[----:B------:R-:W1:Y:S01]  /*0020*/  S2R R2, SR_TID.X ;  /* 0x0000000000027919 */ /* 0x000e620000002100 */
[----:B------:R-:W0:Y:S01]  /*0030*/  LDCU UR6, c[0x0][0x374] ;  /* 0x00006e80ff0677ac */ /* 0x000e220008000800 */
[----:B------:R-:W-:Y:S01]  /*0040*/  HFMA2 R4, -RZ, RZ, 0, 1.132488250732421875e-06 ;  /* 0x00000013ff047431 */ /* 0x000fe200000001ff */
[----:B------:R-:W-:Y:S04]  /*0050*/  BSSY.RECONVERGENT B0, `(.L_x_2) ;  /* 0x0000015000007945 */ /* 0x000fe80003800200 */
[----:B------:R-:W2:Y:S08]  /*0060*/  LDC R0, c[0x3][RZ] ;  /* 0x00c00000ff007b82 */ /* 0x000eb00000000800 */
[----:B------:R-:W3:Y:S08]  /*0070*/  S2UR UR5, SR_CTAID.Y ;  /* 0x00000000000579c3 */ /* 0x000ef00000002600 */
[----:B------:R-:W4:Y:S01]  /*0080*/  LDC R7, c[0x0][0x360] ;  /* 0x0000d800ff077b82 */ /* 0x000f220000000800 */
[----:B0-----:R-:W-:Y:S01]  /*0090*/  UIMAD UR4, UR4, UR6, UR6 ;  /* 0x00000006040472a4 */ /* 0x001fe2000f8e0206 */
[----:B--2---:R-:W-:-:S05]  /*00a0*/  IMAD.HI R0, R0, 0x55555556, RZ ;  /* 0x5555555600007827 */ /* 0x004fca00078e02ff */
[----:B------:R-:W-:Y:S01]  /*00b0*/  LEA.HI R0, R0, R0, RZ, 0x1 ;  /* 0x0000000000007211 */ /* 0x000fe200078f08ff */
[----:B---3--:R-:W-:Y:S01]  /*00c0*/  UIADD3 UR4, UPT, UPT, UR4, UR5, URZ ;  /* 0x0000000504047290 */ /* 0x008fe2000fffe0ff */
[----:B----4-:R-:W-:-:S05]  /*00d0*/  IMAD R3, R7, UR6, RZ ;  /* 0x0000000607037c24 */ /* 0x010fca000f8e02ff */
[----:B-1----:R-:W-:-:S05]  /*00e0*/  IMAD R7, R7, UR4, R2 ;  /* 0x0000000407077c24 */ /* 0x002fca000f8e0202 */
[----:B------:R-:W0:Y:S01]  /*00f0*/  LDCU.64 UR4, c[0x0][0x358] ;  /* 0x00006b00ff0477ac */ /* 0x000e220008000a00 */
[----:B------:R-:W-:Y:S02]  /*0100*/  IMAD R0, R0, R3, R0 ;  /* 0x0000000300007224 */ /* 0x000fe400078e0200 */
[----:B------:R-:W-:-:S03]  /*0110*/  IMAD R2, R3, R4, 0x25 ;  /* 0x0000002503027424 */ /* 0x000fc600078e0204 */
[C---:B------:R-:W-:Y:S02]  /*0120*/  ISETP.NE.AND P0, PT, R7.reuse, R0, PT ;  /* 0x000000000700720c */ /* 0x040fe40003f05270 */
[----:B------:R-:W-:-:S11]  /*0130*/  ISETP.NE.AND P1, PT, R7, R2, PT ;  /* 0x000000020700720c */ /* 0x000fd60003f25270 */
[----:B0-----:R-:W-:Y:S05]  /*0140*/  @P0 BRA `(.L_x_3) ;  /* 0x0000000000140947 */ /* 0x001fea0003800000 */
[----:B------:R-:W0:Y:S02]  /*0150*/  LDC.64 R2, c[0x0][0x380] ;  /* 0x0000e000ff027b82 */ /* 0x000e240000000a00 */
[----:B0-----:R-:W-:-:S06]  /*0160*/  IMAD.WIDE R2, R7, 0x8, R2 ;  /* 0x0000000807027825 */ /* 0x001fcc00078e0202 */
[----:B------:R-:W2:Y:S01]  /*0170*/  LDG.E.64 R2, desc[UR4][R2.64] ;  /* 0x0000000402027981 */ /* 0x000ea2000c1e1b00 */
[----:B------:R-:W2:Y:S03]  /*0180*/  LDC.64 R4, c[0x0][0x388] ;  /* 0x0000e200ff047b82 */ /* 0x000ea60000000a00 */
[----:B--2---:R0:W-:Y:S02]  /*0190*/  STG.E.64 desc[UR4][R4.64], R2 ;  /* 0x0000000204007986 */ /* 0x0041e4000c101b04 */
.L_x_3:
[----:B------:R-:W-:Y:S05]  /*01a0*/  BSYNC.RECONVERGENT B0 ;  /* 0x0000000000007941 */ /* 0x000fea0003800200 */
.L_x_2:
[----:B------:R-:W-:Y:S05]  /*01b0*/  @P1 EXIT ;  /* 0x000000000000194d */ /* 0x000fea0003800000 */
[----:B0-----:R-:W0:Y:S02]  /*01c0*/  LDC.64 R2, c[0x0][0x380] ;  /* 0x0000e000ff027b82 */ /* 0x001e240000000a00 */
[----:B0-----:R-:W-:-:S06]  /*01d0*/  IMAD.WIDE.U32 R2, R7, 0x8, R2 ;  /* 0x0000000807027825 */ /* 0x001fcc00078e0002 */
[----:B------:R-:W2:Y:S01]  /*01e0*/  LDG.E.64 R2, desc[UR4][R2.64] ;  /* 0x0000000402027981 */ /* 0x000ea2000c1e1b00 */
[----:B------:R-:W2:Y:S03]  /*01f0*/  LDC.64 R4, c[0x0][0x390] ;  /* 0x0000e400ff047b82 */ /* 0x000ea60000000a00 */
[----:B--2---:R-:W-:Y:S01]  /*0200*/  STG.E.64 desc[UR4][R4.64], R2 ;  /* 0x0000000204007986 */ /* 0x004fe2000c101b04 */
[----:B------:R-:W-:Y:S05]  /*0210*/  EXIT ;  /* 0x000000000000794d */ /* 0x000fea0003800000 */
.L_x_4:
        /* <DEDUP_REMOVED lines=14> */
.L_x_8:


//--------------------- .text._Z6DoIterPdS_       --------------------------
	.section	.text._Z6DoIterPdS_,"ax",@progbits
	.align	128
        .global         _Z6DoIterPdS_
        .type           _Z6DoIterPdS_,@function
        .size           _Z6DoIterPdS_,(.L_x_9 - _Z6DoIterPdS_)
        .other          _Z6DoIterPdS_,@"STO_CUDA_ENTRY STV_DEFAULT"
_Z6DoIterPdS_:
.text._Z6DoIterPdS_:
[----:B------:R-:W0:Y:S08]  /*0000*/  LDC R1, c[0x0][0x37c] ;  /* 0x0000df00ff017b82 */ /* 0x000e300000000800 */
[----:B------:R-:W1:Y:S01]  /*0010*/  S2UR UR4, SR_CTAID.X ;  /* 0x00000000000479c3 */ /* 0x000e620000002500 */
[----:B------:R-:W2:Y:S01]  /*0020*/  S2R R17, SR_TID.X ;  /* 0x0000000000117919 */ /* 0x000ea20000002100 */
[----:B------:R-:W1:Y:S01]  /*0030*/  LDCU UR8, c[0x0][0x374] ;  /* 0x00006e80ff0877ac */ /* 0x000e620008000800 */
[----:B0-----:R-:W-:Y:S01]  /*0040*/  VIADD R1, R1, 0xffffffd8 ;  /* 0xffffffd801017836 */ /* 0x001fe20000000000 */
[----:B------:R-:W0:Y:S04]  /*0050*/  LDCU.64 UR6, c[0x0][0x358] ;  /* 0x00006b00ff0677ac */ /* 0x000e280008000a00 */
[----:B------:R-:W3:Y:S08]  /*0060*/  S2UR UR5, SR_CTAID.Y ;  /* 0x00000000000579c3 */ /* 0x000ef00000002600 */
[----:B------:R-:W4:Y:S08]  /*0070*/  LDC R18, c[0x0][0x360] ;  /* 0x0000d800ff127b82 */ /* 0x000f300000000800 */
[----:B------:R-:W5:Y:S01]  /*0080*/  LDC.64 R14, c[0x0][0x380] ;  /* 0x0000e000ff0e7b82 */ /* 0x000f620000000a00 */
[----:B-1----:R-:W-:-:S04]  /*0090*/  UIMAD UR4, UR4, UR8, UR8 ;  /* 0x00000008040472a4 */ /* 0x002fc8000f8e0208 */
[----:B---3--:R-:W-:Y:S01]  /*00a0*/  UIADD3 UR4, UPT, UPT, UR4, UR5, URZ ;  /* 0x0000000504047290 */ /* 0x008fe2000fffe0ff */
[----:B----4-:R-:W-:-:S05]  /*00b0*/  IMAD.MOV R3, RZ, RZ, -R18 ;  /* 0x000000ffff037224 */ /* 0x010fca00078e0a12 */
[----:B--2---:R-:W-:-:S04]  /*00c0*/  IMAD R16, R18, UR4, R17 ;  /* 0x0000000412107c24 */ /* 0x004fc8000f8e0211 */
[--C-:B------:R-:W-:Y:S02]  /*00d0*/  IMAD R3, R3, UR8, R16.reuse ;  /* 0x0000000803037c24 */ /* 0x100fe4000f8e0210 */
[----:B------:R-:W-:Y:S02]  /*00e0*/  IMAD R9, R18, UR8, R16 ;  /* 0x0000000812097c24 */ /* 0x000fe4000f8e0210 */
[----:B-----5:R-:W-:-:S04]  /*00f0*/  IMAD.WIDE.U32 R2, R3, 0x8, R14 ;  /* 0x0000000803027825 */ /* 0x020fc800078e000e */
[--C-:B------:R-:W-:Y:S02]  /*0100*/  IMAD.WIDE.U32 R8, R9, 0x8, R14.reuse ;  /* 0x0000000809087825 */ /* 0x100fe400078e000e */
[----:B0-----:R-:W2:Y:S04]  /*0110*/  LDG.E.64 R2, desc[UR6][R2.64] ;  /* 0x0000000602027981 */ /* 0x001ea8000c1e1b00 */
[----:B------:R-:W3:Y:S01]  /*0120*/  LDG.E.64 R8, desc[UR6][R8.64] ;  /* 0x0000000608087981 */ /* 0x000ee2000c1e1b00 */
[----:B------:R-:W-:-:S05]  /*0130*/  IMAD.WIDE R14, R16, 0x8, R14 ;  /* 0x00000008100e7825 */ /* 0x000fca00078e020e */
[----:B------:R-:W4:Y:S04]  /*0140*/  LDG.E.64 R4, desc[UR6][R14.64] ;  /* 0x000000060e047981 */ /* 0x000f28000c1e1b00 */
[----:B------:R-:W5:Y:S04]  /*0150*/  LDG.E.64 R10, desc[UR6][R14.64+-0x8] ;  /* 0xfffff8060e0a7981 */ /* 0x000f68000c1e1b00 */
[----:B------:R-:W5:Y:S04]  /*0160*/  LDG.E.64 R6, desc[UR6][R14.64+0x8] ;  /* 0x000008060e067981 */ /* 0x000f68000c1e1b00 */
[----:B--2---:R-:W-:Y:S01]  /*0170*/  STL.64 [R1], R2 ;  /* 0x0000000201007387 */ /* 0x004fe20000100a00 */
[----:B---3--:R-:W-:-:S03]  /*0180*/  DSETP.GT.AND P0, PT, R2, R8, PT ;  /* 0x000000080200722a */ /* 0x008fc60003f04000 */
[----:B------:R0:W-:Y:S03]  /*0190*/  STL.64 [R1+0x8], R8 ;  /* 0x0000080801007387 */ /* 0x0001e60000100a00 */
[----:B------:R-:W-:Y:S01]  /*01a0*/  SEL R20, RZ, 0x1, !P0 ;  /* 0x00000001ff147807 */ /* 0x000fe20004000000 */
[----:B----4-:R1:W-:Y:S03]  /*01b0*/  STL.64 [R1+0x20], R4 ;  /* 0x0000200401007387 */ /* 0x0103e60000100a00 */
[----:B------:R-:W-:Y:S01]  /*01c0*/  LEA R0, R20, R1, 0x3 ;  /* 0x0000000114007211 */ /* 0x000fe200078e18ff */
[----:B-----5:R2:W-:Y:S04]  /*01d0*/  STL.64 [R1+0x10], R10 ;  /* 0x0000100a01007387 */ /* 0x0205e80000100a00 */
[----:B------:R3:W-:Y:S04]  /*01e0*/  STL.64 [R1+0x18], R6 ;  /* 0x0000180601007387 */ /* 0x0007e80000100a00 */
[----:B------:R-:W4:Y:S02]  /*01f0*/  LDL.64 R12, [R0] ;  /* 0x00000000000c7983 */ /* 0x000f240000100a00 */
[----:B----4-:R-:W-:-:S06]  /*0200*/  DSETP.GT.AND P0, PT, R12, R10, PT ;  /* 0x0000000a0c00722a */ /* 0x010fcc0003f04000 */
[----:B------:R-:W-:-:S05]  /*0210*/  SEL R12, R20, 0x2, !P0 ;  /* 0x00000002140c7807 */ /* 0x000fca0004000000 */
[----:B------:R-:W-:-:S05]  /*0220*/  IMAD R13, R12, 0x8, R1 ;  /* 0x000000080c0d7824 */ /* 0x000fca00078e0201 */
[----:B------:R-:W4:Y:S02]  /*0230*/  LDL.64 R14, [R13] ;  /* 0x000000000d0e7983 */ /* 0x000f240000100a00 */
[----:B----4-:R-:W-:-:S06]  /*0240*/  DSETP.GT.AND P0, PT, R14, R6, PT ;  /* 0x000000060e00722a */ /* 0x010fcc0003f04000 */
[----:B------:R-:W-:-:S05]  /*0250*/  SEL R12, R12, 0x3, !P0 ;  /* 0x000000030c0c7807 */ /* 0x000fca0004000000 */
[----:B0-----:R-:W-:-:S06]  /*0260*/  IMAD.U32 R8, R12, 0x8, R1 ;  /* 0x000000080c087824 */ /* 0x001fcc00078e0001 */
[----:B------:R-:W4:Y:S02]  /*0270*/  LDL.64 R8, [R8] ;  /* 0x0000000008087983 */ /* 0x000f240000100a00 */
[----:B----4-:R-:W-:-:S06]  /*0280*/  DSETP.GT.AND P0, PT, R8, R4, PT ;  /* 0x000000040800722a */ /* 0x010fcc0003f04000 */
[----:B-1----:R-:W-:-:S04]  /*0290*/  SEL R4, R12, 0x4, !P0 ;  /* 0x000000040c047807 */ /* 0x002fc80004000000 */
[----:B------:R-:W-:-:S05]  /*02a0*/  LEA R15, R4, R1, 0x3 ;  /* 0x00000001040f7211 */ /* 0x000fca00078e18ff */
[----:B------:R0:W-:Y:S04]  /*02b0*/  STL.64 [R15], R2 ;  /* 0x000000020f007387 */ /* 0x0001e80000100a00 */
[----:B--2---:R-:W2:Y:S04]  /*02c0*/  LDL.64 R10, [R1+0x8] ;  /* 0x00000800010a7983 */ /* 0x004ea80000100a00 */
[----:B------:R-:W2:Y:S01]  /*02d0*/  LDL.64 R4, [R1+0x10] ;  /* 0x0000100001047983 */ /* 0x000ea20000100a00 */
[----:B------:R-:W-:-:S03]  /*02e0*/  IMAD.MOV.U32 R0, RZ, RZ, 0x2 ;  /* 0x00000002ff007424 */ /* 0x000fc600078e00ff */
[----:B------:R-:W4:Y:S01]  /*02f0*/  LDL.64 R8, [R1+0x18] ;  /* 0x0000180001087983 */ /* 0x000f220000100a00 */
[----:B--2---:R-:W-:-:S06]  /*0300*/  DSETP.GT.AND P0, PT, R10, R4, PT ;  /* 0x000000040a00722a */ /* 0x004fcc0003f04000 */
[----:B------:R-:W-:-:S04]  /*0310*/  SEL R4, R0, 0x1, P0 ;  /* 0x0000000100047807 */ /* 0x000fc80000000000 */
[----:B------:R-:W-:-:S05]  /*0320*/  LEA R5, R4, R1, 0x3 ;  /* 0x0000000104057211 */ /* 0x000fca00078e18ff */
[----:B---3--:R-:W4:Y:S02]  /*0330*/  LDL.64 R6, [R5] ;  /* 0x0000000005067983 */ /* 0x008f240000100a00 */
[----:B----4-:R-:W-:Y:S02]  /*0340*/  DSETP.GT.AND P0, PT, R6, R8, PT ;  /* 0x000000080600722a */ /* 0x010fe40003f04000 */
[----:B------:R-:W2:Y:S04]  /*0350*/  LDL.64 R6, [R1+0x20] ;  /* 0x0000200001067983 */ /* 0x000ea80000100a00 */
[----:B------:R-:W-:-:S05]  /*0360*/  SEL R4, R4, 0x3, !P0 ;  /* 0x0000000304047807 */ /* 0x000fca0004000000 */
[----:B------:R-:W-:-:S05]  /*0370*/  IMAD.U32 R9, R4, 0x8, R1 ;  /* 0x0000000804097824 */ /* 0x000fca00078e0001 */
[----:B0-----:R-:W2:Y:S02]  /*0380*/  LDL.64 R2, [R9] ;  /* 0x0000000009027983 */ /* 0x001ea40000100a00 */
[----:B--2---:R-:W-:-:S06]  /*0390*/  DSETP.GT.AND P0, PT, R2, R6, PT ;  /* 0x000000060200722a */ /* 0x004fcc0003f04000 */
[----:B------:R-:W-:-:S04]  /*03a0*/  SEL R8, R4, 0x4, !P0 ;  /* 0x0000000404087807 */ /* 0x000fc80004000000 */
[----:B------:R-:W-:-:S05]  /*03b0*/  LEA R8, R8, R1, 0x3 ;  /* 0x0000000108087211 */ /* 0x000fca00078e18ff */
[----:B------:R0:W-:Y:S04]  /*03c0*/  STL.64 [R8], R10 ;  /* 0x0000000a08007387 */ /* 0x0001e80000100a00 */
[----:B------:R-:W2:Y:S04]  /*03d0*/  LDL.64 R2, [R1+0x10] ;  /* 0x0000100001027983 */ /* 0x000ea80000100a00 */
[----:B------:R-:W2:Y:S04]  /*03e0*/  LDL.64 R4, [R1+0x18] ;  /* 0x0000180001047983 */ /* 0x000ea80000100a00 */
[----:B------:R-:W3:Y:S01]  /*03f0*/  LDL.64 R6, [R1+0x20] ;  /* 0x0000200001067983 */ /* 0x000ee20000100a00 */
[----:B--2---:R-:W-:Y:S01]  /*0400*/  DSETP.GT.AND P0, PT, R2, R4, PT ;  /* 0x000000040200722a */ /* 0x004fe20003f04000 */
[----:B------:R-:W-:-:S05]  /*0410*/  IMAD.MOV.U32 R4, RZ, RZ, 0x18 ;  /* 0x00000018ff047424 */ /* 0x000fca00078e00ff */
[----:B------:R-:W-:-:S04]  /*0420*/  SEL R4, R4, 0x10, P0 ;  /* 0x0000001004047807 */ /* 0x000fc80000000000 */
[----:B------:R-:W-:-:S06]  /*0430*/  IADD3 R4, PT, PT, R1, R4, RZ ;  /* 0x0000000401047210 */ /* 0x000fcc0007ffe0ff */
[----:B------:R-:W3:Y:S01]  /*0440*/  LDL.64 R4, [R4] ;  /* 0x0000000004047983 */ /* 0x000ee20000100a00 */
[----:B------:R-:W-:Y:S02]  /*0450*/  SEL R0, R0, 0x3, !P0 ;  /* 0x0000000300007807 */ /* 0x000fe40004000000 */
[----:B------:R-:W-:Y:S01]  /*0460*/  LOP3.LUT P0, RZ, R17, UR5, RZ, 0xfc, !PT ;  /* 0x0000000511ff7c12 */ /* 0x000fe2000f80fcff */
[----:B---3--:R-:W-:-:S12]  /*0470*/  DSETP.GT.AND P1, PT, R4, R6, PT ;  /* 0x000000060400722a */ /* 0x008fd80003f24000 */
[----:B------:R-:W1:Y:S01]  /*0480*/  @P0 LDC R5, c[0x3][RZ] ;  /* 0x00c00000ff050b82 */ /* 0x000e620000000800 */
[----:B------:R-:W-:-:S05]  /*0490*/  SEL R0, R0, 0x4, !P1 ;  /* 0x0000000400007807 */ /* 0x000fca0004800000 */
[----:B------:R-:W-:-:S05]  /*04a0*/  IMAD.U32 R9, R0, 0x8, R1 ;  /* 0x0000000800097824 */ /* 0x000fca00078e0001 */
[----:B------:R-:W2:Y:S01]  /*04b0*/  LDL.64 R6, [R9] ;  /* 0x0000000009067983 */ /* 0x000ea20000100a00 */
[----:B------:R-:W-:Y:S01]  /*04c0*/  @P0 IMAD R0, R18, UR5, R17 ;  /* 0x0000000512000c24 */ /* 0x000fe2000f8e0211 */
[----:B-1----:R-:W-:-:S04]  /*04d0*/  @P0 IADD3 R5, PT, PT, R5, -0x1, RZ ;  /* 0xffffffff05050810 */ /* 0x002fc80007ffe0ff */
[----:B------:R-:W-:Y:S01]  /*04e0*/  ISETP.LT.U32.AND P0, PT, R0, R5, P0 ;  /* 0x000000050000720c */ /* 0x000fe20000701070 */
[----:B--2---:R0:W-:Y:S04]  /*04f0*/  STL.64 [R1+0x10], R6 ;  /* 0x0000100601007387 */ /* 0x0041e80000100a00 */
[----:B------:R0:W-:Y:S08]  /*0500*/  STL.64 [R9], R2 ;  /* 0x0000000209007387 */ /* 0x0001f00000100a00 */
[----:B------:R-:W-:Y:S05]  /*0510*/  @!P0 EXIT ;  /* 0x000000000000894d */ /* 0x000fea0003800000 */
[----:B------:R-:W2:Y:S01]  /*0520*/  LDL.64 R4, [R1+0x10] ;  /* 0x0000100001047983 */ /* 0x000ea20000100a00 */
[----:B0-----:R-:W0:Y:S02]  /*0530*/  LDC.64 R2, c[0x0][0x388] ;  /* 0x0000e200ff027b82 */ /* 0x001e240000000a00 */
[----:B0-----:R-:W-:-:S05]  /*0540*/  IMAD.WIDE R16, R16, 0x8, R2 ;  /* 0x0000000810107825 */ /* 0x001fca00078e0202 */
[----:B--2---:R-:W-:Y:S01]  /*0550*/  STG.E.64 desc[UR6][R16.64], R4 ;  /* 0x0000000410007986 */ /* 0x004fe2000c101b06 */
[----:B------:R-:W-:Y:S05]  /*0560*/  EXIT ;  /* 0x000000000000794d */ /* 0x000fea0003800000 */
.L_x_5:
        /* <DEDUP_REMOVED lines=9> */
.L_x_9:


//--------------------- .nv.shared.reserved.0     --------------------------
	.section	.nv.shared.reserved.0,"aw",@nobits
	.weak		__nv_reservedSMEM_offset_0_alias
	.size		__nv_reservedSMEM_offset_0_alias, 0, 64
	.other		__nv_reservedSMEM_offset_0_alias,@"STO_CUDA_RESERVED_SHARED STV_DEFAULT"
__nv_reservedSMEM_offset_0_alias:
	.zero		0
	.zero		64


//--------------------- .nv.global                --------------------------
	.section	.nv.global,"aw",@nobits
.nv.global:
	.type		_ZN34_INTERNAL_688951ba_4_k_cu_da74c5eb6thrust24THRUST_300001_SM_1000_NS12placeholders2_8E,@object
	.size		_ZN34_INTERNAL_688951ba_4_k_cu_da74c5eb6thrust24THRUST_300001_SM_1000_NS12placeholders2_8E,(_ZN34_INTERNAL_688951ba_4_k_cu_da74c5eb4cuda3std3__436_GLOBAL__N__688951ba_4_k_cu_da74c5eb6ignoreE - _ZN34_INTERNAL_688951ba_4_k_cu_da74c5eb6thrust24THRUST_300001_SM_1000_NS12placeholders2_8E)
_ZN34_INTERNAL_688951ba_4_k_cu_da74c5eb6thrust24THRUST_300001_SM_1000_NS12placeholders2_8E:
	.zero		1
	.type		_ZN34_INTERNAL_688951ba_4_k_cu_da74c5eb4cuda3std3__436_GLOBAL__N__688951ba_4_k_cu_da74c5eb6ignoreE,@object
	.size		_ZN34_INTERNAL_688951ba_4_k_cu_da74c5eb4cuda3std3__436_GLOBAL__N__688951ba_4_k_cu_da74c5eb6ignoreE,(_ZN34_INTERNAL_688951ba_4_k_cu_da74c5eb4cuda3std6ranges3__45__cpo4dataE - _ZN34_INTERNAL_688951ba_4_k_cu_da74c5eb4cuda3std3__436_GLOBAL__N__688951ba_4_k_cu_da74c5eb6ignoreE)
_ZN34_INTERNAL_688951ba_4_k_cu_da74c5eb4cuda3std3__436_GLOBAL__N__688951ba_4_k_cu_da74c5eb6ignoreE:
	.zero		1
	.type		_ZN34_INTERNAL_688951ba_4_k_cu_da74c5eb4cuda3std6ranges3__45__cpo4dataE,@object
	.size		_ZN34_INTERNAL_688951ba_4_k_cu_da74c5eb4cuda3std6ranges3__45__cpo4dataE,(_ZN34_INTERNAL_688951ba_4_k_cu_da74c5eb6thrust24THRUST_300001_SM_1000_NS6system3cpp3parE - _ZN34_INTERNAL_688951ba_4_k_cu_da74c5eb4cuda3std6ranges3__45__cpo4dataE)
_ZN34_INTERNAL_688951ba_4_k_cu_da74c5eb4cuda3std6ranges3__45__cpo4dataE:
	.zero		1
	.type		_ZN34_INTERNAL_688951ba_4_k_cu_da74c5eb6thrust24THRUST_300001_SM_1000_NS6system3cpp3parE,@object
	.size		_ZN34_INTERNAL_688951ba_4_k_cu_da74c5eb6thrust24THRUST_300001_SM_1000_NS6system3cpp3parE,(_ZN34_INTERNAL_688951ba_4_k_cu_da74c5eb4cuda3std3__45__cpo5beginE - _ZN34_INTERNAL_688951ba_4_k_cu_da74c5eb6thrust24THRUST_300001_SM_1000_NS6system3cpp3parE)
_ZN34_INTERNAL_688951ba_4_k_cu_da74c5eb6thrust24THRUST_300001_SM_1000_NS6system3cpp3parE:
	.zero		1
	.type		_ZN34_INTERNAL_688951ba_4_k_cu_da74c5eb4cuda3std3__45__cpo5beginE,@object
	.size		_ZN34_INTERNAL_688951ba_4_k_cu_da74c5eb4cuda3std3__45__cpo5beginE,(_ZN34_INTERNAL_688951ba_4_k_cu_da74c5eb4cuda3std6ranges3__45__cpo5beginE - _ZN34_INTERNAL_688951ba_4_k_cu_da74c5eb4cuda3std3__45__cpo5beginE)
_ZN34_INTERNAL_688951ba_4_k_cu_da74c5eb4cuda3std3__45__cpo5beginE:
	.zero		1
	.type		_ZN34_INTERNAL_688951ba_4_k_cu_da74c5eb4cuda3std6ranges3__45__cpo5beginE,@object
	.size		_ZN34_INTERNAL_688951ba_4_k_cu_da74c5eb4cuda3std6ranges3__45__cpo5beginE,(_ZN34_INTERNAL_688951ba_4_k_cu_da74c5eb6thrust24THRUST_300001_SM_1000_NS6deviceE - _ZN34_INTERNAL_688951ba_4_k_cu_da74c5eb4cuda3std6ranges3__45__cpo5beginE)
_ZN34_INTERNAL_688951ba_4_k_cu_da74c5eb4cuda3std6ranges3__45__cpo5beginE:
	.zero		1
	.type		_ZN34_INTERNAL_688951ba_4_k_cu_da74c5eb6thrust24THRUST_300001_SM_1000_NS6deviceE,@object
	.size		_ZN34_INTERNAL_688951ba_4_k_cu_da74c5eb6thrust24THRUST_300001_SM_1000_NS6deviceE,(_ZN34_INTERNAL_688951ba_4_k_cu_da74c5eb4cuda3std3__47nulloptE - _ZN34_INTERNAL_688951ba_4_k_cu_da74c5eb6thrust24THRUST_300001_SM_1000_NS6deviceE)
_ZN34_INTERNAL_688951ba_4_k_cu_da74c5eb6thrust24THRUST_300001_SM_1000_NS6deviceE:
	.zero		1
	.type		_ZN34_INTERNAL_688951ba_4_k_cu_da74c5eb4cuda3std3__47nulloptE,@object
	.size		_ZN34_INTERNAL_688951ba_4_k_cu_da74c5eb4cuda3std3__47nulloptE,(_ZN34_INTERNAL_688951ba_4_k_cu_da74c5eb4cuda3std6ranges3__45__cpo8distanceE - _ZN34_INTERNAL_688951ba_4_k_cu_da74c5eb4cuda3std3__47nulloptE)
_ZN34_INTERNAL_688951ba_4_k_cu_da74c5eb4cuda3std3__47nulloptE:
	.zero		1
	.type		_ZN34_INTERNAL_688951ba_4_k_cu_da74c5eb4cuda3std6ranges3__45__cpo8distanceE,@object
	.size		_ZN34_INTERNAL_688951ba_4_k_cu_da74c5eb4cuda3std6ranges3__45__cpo8distanceE,(_ZN34_INTERNAL_688951ba_4_k_cu_da74c5eb6thrust24THRUST_300001_SM_1000_NS12placeholders2_4E - _ZN34_INTERNAL_688951ba_4_k_cu_da74c5eb4cuda3std6ranges3__45__cpo8distanceE)
_ZN34_INTERNAL_688951ba_4_k_cu_da74c5eb4cuda3std6ranges3__45__cpo8distanceE:
	.zero		1
	.type		_ZN34_INTERNAL_688951ba_4_k_cu_da74c5eb6thrust24THRUST_300001_SM_1000_NS12placeholders2_4E,@object
	.size		_ZN34_INTERNAL_688951ba_4_k_cu_da74c5eb6thrust24THRUST_300001_SM_1000_NS12placeholders2_4E,(_ZN34_INTERNAL_688951ba_4_k_cu_da74c5eb4cuda3std3__45__cpo6rbeginE - _ZN34_INTERNAL_688951ba_4_k_cu_da74c5eb6thrust24THRUST_300001_SM_1000_NS12placeholders2_4E)
_ZN34_INTERNAL_688951ba_4_k_cu_da74c5eb6thrust24THRUST_300001_SM_1000_NS12placeholders2_4E:
	.zero		1
	.type		_ZN34_INTERNAL_688951ba_4_k_cu_da74c5eb4cuda3std3__45__cpo6rbeginE,@object
	.size		_ZN34_INTERNAL_688951ba_4_k_cu_da74c5eb4cuda3std3__45__cpo6rbeginE,(_ZN34_INTERNAL_688951ba_4_k_cu_da74c5eb4cuda3std6ranges3__45__cpo7advanceE - _ZN34_INTERNAL_688951ba_4_k_cu_da74c5eb4cuda3std3__45__cpo6rbeginE)
_ZN34_INTERNAL_688951ba_4_k_cu_da74c5eb4cuda3std3__45__cpo6rbeginE:
	.zero		1
	.type		_ZN34_INTERNAL_688951ba_4_k_cu_da74c5eb4cuda3std6ranges3__45__cpo7advanceE,@object
	.size		_ZN34_INTERNAL_688951ba_4_k_cu_da74c5eb4cuda3std6ranges3__45__cpo7advanceE,(_ZN34_INTERNAL_688951ba_4_k_cu_da74c5eb6thrust24THRUST_300001_SM_1000_NS12placeholders3_10E - _ZN34_INTERNAL_688951ba_4_k_cu_da74c5eb4cuda3std6ranges3__45__cpo7advanceE)
_ZN34_INTERNAL_688951ba_4_k_cu_da74c5eb4cuda3std6ranges3__45__cpo7advanceE:
	.zero		1
	.type		_ZN34_INTERNAL_688951ba_4_k_cu_da74c5eb6thrust24THRUST_300001_SM_1000_NS12placeholders3_10E,@object
	.size		_ZN34_INTERNAL_688951ba_4_k_cu_da74c5eb6thrust24THRUST_300001_SM_1000_NS12placeholders3_10E,(_ZN34_INTERNAL_688951ba_4_k_cu_da74c5eb4cuda3std3__48in_placeE - _ZN34_INTERNAL_688951ba_4_k_cu_da74c5eb6thrust24THRUST_300001_SM_1000_NS12placeholders3_10E)
_ZN34_INTERNAL_688951ba_4_k_cu_da74c5eb6thrust24THRUST_300001_SM_1000_NS12placeholders3_10E:
	.zero		1
	.type		_ZN34_INTERNAL_688951ba_4_k_cu_da74c5eb4cuda3std3__48in_placeE,@object
	.size		_ZN34_INTERNAL_688951ba_4_k_cu_da74c5eb4cuda3std3__48in_placeE,(_ZN34_INTERNAL_688951ba_4_k_cu_da74c5eb4cuda3std6ranges3__45__cpo4sizeE - _ZN34_INTERNAL_688951ba_4_k_cu_da74c5eb4cuda3std3__48in_placeE)
_ZN34_INTERNAL_688951ba_4_k_cu_da74c5eb4cuda3std3__48in_placeE:
	.zero		1
	.type		_ZN34_INTERNAL_688951ba_4_k_cu_da74c5eb4cuda3std6ranges3__45__cpo4sizeE,@object
	.size		_ZN34_INTERNAL_688951ba_4_k_cu_da74c5eb4cuda3std6ranges3__45__cpo4sizeE,(_ZN34_INTERNAL_688951ba_4_k_cu_da74c5eb6thrust24THRUST_300001_SM_1000_NS12placeholders2_2E - _ZN34_INTERNAL_688951ba_4_k_cu_da74c5eb4cuda3std6ranges3__45__cpo4sizeE)
_ZN34_INTERNAL_688951ba_4_k_cu_da74c5eb4cuda3std6ranges3__45__cpo4sizeE:
	.zero		1
	.type		_ZN34_INTERNAL_688951ba_4_k_cu_da74c5eb6thrust24THRUST_300001_SM_1000_NS12placeholders2_2E,@object
	.size		_ZN34_INTERNAL_688951ba_4_k_cu_da74c5eb6thrust24THRUST_300001_SM_1000_NS12placeholders2_2E,(_ZN34_INTERNAL_688951ba_4_k_cu_da74c5eb4cuda3std3__45__cpo6cbeginE - _ZN34_INTERNAL_688951ba_4_k_cu_da74c5eb6thrust24THRUST_300001_SM_1000_NS12placeholders2_2E)
_ZN34_INTERNAL_688951ba_4_k_cu_da74c5eb6thrust24THRUST_300001_SM_1000_NS12placeholders2_2E:
	.zero		1
	.type		_ZN34_INTERNAL_688951ba_4_k_cu_da74c5eb4cuda3std3__45__cpo6cbeginE,@object
	.size		_ZN34_INTERNAL_688951ba_4_k_cu_da74c5eb4cuda3std3__45__cpo6cbeginE,(_ZN34_INTERNAL_688951ba_4_k_cu_da74c5eb4cuda3std6ranges3__45__cpo6cbeginE - _ZN34_INTERNAL_688951ba_4_k_cu_da74c5eb4cuda3std3__45__cpo6cbeginE)
_ZN34_INTERNAL_688951ba_4_k_cu_da74c5eb4cuda3std3__45__cpo6cbeginE:
	.zero		1
	.type		_ZN34_INTERNAL_688951ba_4_k_cu_da74c5eb4cuda3std6ranges3__45__cpo6cbeginE,@object
	.size		_ZN34_INTERNAL_688951ba_4_k_cu_da74c5eb4cuda3std6ranges3__45__cpo6cbeginE,(_ZN34_INTERNAL_688951ba_4_k_cu_da74c5eb6thrust24THRUST_300001_SM_1000_NS12placeholders2_6E - _ZN34_INTERNAL_688951ba_4_k_cu_da74c5eb4cuda3std6ranges3__45__cpo6cbeginE)
_ZN34_INTERNAL_688951ba_4_k_cu_da74c5eb4cuda3std6ranges3__45__cpo6cbeginE:
	.zero		1
	.type		_ZN34_INTERNAL_688951ba_4_k_cu_da74c5eb6thrust24THRUST_300001_SM_1000_NS12placeholders2_6E,@object
	.size		_ZN34_INTERNAL_688951ba_4_k_cu_da74c5eb6thrust24THRUST_300001_SM_1000_NS12placeholders2_6E,(_ZN34_INTERNAL_688951ba_4_k_cu_da74c5eb4cuda3std3__45__cpo7crbeginE - _ZN34_INTERNAL_688951ba_4_k_cu_da74c5eb6thrust24THRUST_300001_SM_1000_NS12placeholders2_6E)
_ZN34_INTERNAL_688951ba_4_k_cu_da74c5eb6thrust24THRUST_300001_SM_1000_NS12placeholders2_6E:
	.zero		1
	.type		_ZN34_INTERNAL_688951ba_4_k_cu_da74c5eb4cuda3std3__45__cpo7crbeginE,@object
	.size		_ZN34_INTERNAL_688951ba_4_k_cu_da74c5eb4cuda3std3__45__cpo7crbeginE,(_ZN34_INTERNAL_688951ba_4_k_cu_da74c5eb4cuda3std6ranges3__45__cpo4nextE - _ZN34_INTERNAL_688951ba_4_k_cu_da74c5eb4cuda3std3__45__cpo7crbeginE)
_ZN34_INTERNAL_688951ba_4_k_cu_da74c5eb4cuda3std3__45__cpo7crbeginE:
	.zero		1
	.type		_ZN34_INTERNAL_688951ba_4_k_cu_da74c5eb4cuda3std6ranges3__45__cpo4nextE,@object
	.size		_ZN34_INTERNAL_688951ba_4_k_cu_da74c5eb4cuda3std6ranges3__45__cpo4nextE,(_ZN34_INTERNAL_688951ba_4_k_cu_da74c5eb4cuda3std6ranges3__45__cpo4swapE - _ZN34_INTERNAL_688951ba_4_k_cu_da74c5eb4cuda3std6ranges3__45__cpo4nextE)
_ZN34_INTERNAL_688951ba_4_k_cu_da74c5eb4cuda3std6ranges3__45__cpo4nextE:
	.zero		1
	.type		_ZN34_INTERNAL_688951ba_4_k_cu_da74c5eb4cuda3std6ranges3__45__cpo4swapE,@object
	.size		_ZN34_INTERNAL_688951ba_4_k_cu_da74c5eb4cuda3std6ranges3__45__cpo4swapE,(_ZN34_INTERNAL_688951ba_4_k_cu_da74c5eb6thrust24THRUST_300001_SM_1000_NS8cuda_cub10par_nosyncE - _ZN34_INTERNAL_688951ba_4_k_cu_da74c5eb4cuda3std6ranges3__45__cpo4swapE)
_ZN34_INTERNAL_688951ba_4_k_cu_da74c5eb4cuda3std6ranges3__45__cpo4swapE:
	.zero		1
	.type		_ZN34_INTERNAL_688951ba_4_k_cu_da74c5eb6thrust24THRUST_300001_SM_1000_NS8cuda_cub10par_nosyncE,@object
	.size		_ZN34_INTERNAL_688951ba_4_k_cu_da74c5eb6thrust24THRUST_300001_SM_1000_NS8cuda_cub10par_nosyncE,(_ZN34_INTERNAL_688951ba_4_k_cu_da74c5eb6thrust24THRUST_300001_SM_1000_NS3seqE - _ZN34_INTERNAL_688951ba_4_k_cu_da74c5eb6thrust24THRUST_300001_SM_1000_NS8cuda_cub10par_nosyncE)
_ZN34_INTERNAL_688951ba_4_k_cu_da74c5eb6thrust24THRUST_300001_SM_1000_NS8cuda_cub10par_nosyncE:
	.zero		1
	.type		_ZN34_INTERNAL_688951ba_4_k_cu_da74c5eb6thrust24THRUST_300001_SM_1000_NS3seqE,@object
	.size		_ZN34_INTERNAL_688951ba_4_k_cu_da74c5eb6thrust24THRUST_300001_SM_1000_NS3seqE,(_ZN34_INTERNAL_688951ba_4_k_cu_da74c5eb4cuda3std3__420unreachable_sentinelE - _ZN34_INTERNAL_688951ba_4_k_cu_da74c5eb6thrust24THRUST_300001_SM_1000_NS3seqE)
_ZN34_INTERNAL_688951ba_4_k_cu_da74c5eb6thrust24THRUST_300001_SM_1000_NS3seqE:
	.zero		1
	.type		_ZN34_INTERNAL_688951ba_4_k_cu_da74c5eb4cuda3std3__420unreachable_sentinelE,@object
	.size		_ZN34_INTERNAL_688951ba_4_k_cu_da74c5eb4cuda3std3__420unreachable_sentinelE,(_ZN34_INTERNAL_688951ba_4_k_cu_da74c5eb4cuda3std6ranges3__45__cpo5ssizeE - _ZN34_INTERNAL_688951ba_4_k_cu_da74c5eb4cuda3std3__420unreachable_sentinelE)
_ZN34_INTERNAL_688951ba_4_k_cu_da74c5eb4cuda3std3__420unreachable_sentinelE:
	.zero		1
	.type		_ZN34_INTERNAL_688951ba_4_k_cu_da74c5eb4cuda3std6ranges3__45__cpo5ssizeE,@object
	.size		_ZN34_INTERNAL_688951ba_4_k_cu_da74c5eb4cuda3std6ranges3__45__cpo5ssizeE,(_ZN34_INTERNAL_688951ba_4_k_cu_da74c5eb6thrust24THRUST_300001_SM_1000_NS12placeholders2_3E - _ZN34_INTERNAL_688951ba_4_k_cu_da74c5eb4cuda3std6ranges3__45__cpo5ssizeE)
_ZN34_INTERNAL_688951ba_4_k_cu_da74c5eb4cuda3std6ranges3__45__cpo5ssizeE:
	.zero		1
	.type		_ZN34_INTERNAL_688951ba_4_k_cu_da74c5eb6thrust24THRUST_300001_SM_1000_NS12placeholders2_3E,@object
	.size		_ZN34_INTERNAL_688951ba_4_k_cu_da74c5eb6thrust24THRUST_300001_SM_1000_NS12placeholders2_3E,(_ZN34_INTERNAL_688951ba_4_k_cu_da74c5eb4cuda3std3__45__cpo4cendE - _ZN34_INTERNAL_688951ba_4_k_cu_da74c5eb6thrust24THRUST_300001_SM_1000_NS12placeholders2_3E)
_ZN34_INTERNAL_688951ba_4_k_cu_da74c5eb6thrust24THRUST_300001_SM_1000_NS12placeholders2_3E:
	.zero		1
	.type		_ZN34_INTERNAL_688951ba_4_k_cu_da74c5eb4cuda3std3__45__cpo4cendE,@object
	.size		_ZN34_INTERNAL_688951ba_4_k_cu_da74c5eb4cuda3std3__45__cpo4cendE,(_ZN34_INTERNAL_688951ba_4_k_cu_da74c5eb4cuda3std6ranges3__45__cpo4cendE - _ZN34_INTERNAL_688951ba_4_k_cu_da74c5eb4cuda3std3__45__cpo4cendE)
_ZN34_INTERNAL_688951ba_4_k_cu_da74c5eb4cuda3std3__45__cpo4cendE:
	.zero		1
	.type		_ZN34_INTERNAL_688951ba_4_k_cu_da74c5eb4cuda3std6ranges3__45__cpo4cendE,@object
	.size		_ZN34_INTERNAL_688951ba_4_k_cu_da74c5eb4cuda3std6ranges3__45__cpo4cendE,(_ZN34_INTERNAL_688951ba_4_k_cu_da74c5eb6thrust24THRUST_300001_SM_1000_NS12placeholders2_7E - _ZN34_INTERNAL_688951ba_4_k_cu_da74c5eb4cuda3std6ranges3__45__cpo4cendE)
_ZN34_INTERNAL_688951ba_4_k_cu_da74c5eb4cuda3std6ranges3__45__cpo4cendE:
	.zero		1
	.type		_ZN34_INTERNAL_688951ba_4_k_cu_da74c5eb6thrust24THRUST_300001_SM_1000_NS12placeholders2_7E,@object
	.size		_ZN34_INTERNAL_688951ba_4_k_cu_da74c5eb6thrust24THRUST_300001_SM_1000_NS12placeholders2_7E,(_ZN34_INTERNAL_688951ba_4_k_cu_da74c5eb4cuda3std3__45__cpo5crendE - _ZN34_INTERNAL_688951ba_4_k_cu_da74c5eb6thrust24THRUST_300001_SM_1000_NS12placeholders2_7E)
_ZN34_INTERNAL_688951ba_4_k_cu_da74c5eb6thrust24THRUST_300001_SM_1000_NS12placeholders2_7E:
	.zero		1
	.type		_ZN34_INTERNAL_688951ba_4_k_cu_da74c5eb4cuda3std3__45__cpo5crendE,@object
	.size		_ZN34_INTERNAL_688951ba_4_k_cu_da74c5eb4cuda3std3__45__cpo5crendE,(_ZN34_INTERNAL_688951ba_4_k_cu_da74c5eb4cuda3std6ranges3__45__cpo4prevE - _ZN34_INTERNAL_688951ba_4_k_cu_da74c5eb4cuda3std3__45__cpo5crendE)
_ZN34_INTERNAL_688951ba_4_k_cu_da74c5eb4cuda3std3__45__cpo5crendE:
	.zero		1
	.type		_ZN34_INTERNAL_688951ba_4_k_cu_da74c5eb4cuda3std6ranges3__45__cpo4prevE,@object
	.size		_ZN34_INTERNAL_688951ba_4_k_cu_da74c5eb4cuda3std6ranges3__45__cpo4prevE,(_ZN34_INTERNAL_688951ba_4_k_cu_da74c5eb4cuda3std6ranges3__45__cpo9iter_moveE - _ZN34_INTERNAL_688951ba_4_k_cu_da74c5eb4cuda3std6ranges3__45__cpo4prevE)
_ZN34_INTERNAL_688951ba_4_k_cu_da74c5eb4cuda3std6ranges3__45__cpo4prevE:
	.zero		1
	.type		_ZN34_INTERNAL_688951ba_4_k_cu_da74c5eb4cuda3std6ranges3__45__cpo9iter_moveE,@object
	.size		_ZN34_INTERNAL_688951ba_4_k_cu_da74c5eb4cuda3std6ranges3__45__cpo9iter_moveE,(_ZN34_INTERNAL_688951ba_4_k_cu_da74c5eb6thrust24THRUST_300001_SM_1000_NS6system6detail10sequential3seqE - _ZN34_INTERNAL_688951ba_4_k_cu_da74c5eb4cuda3std6ranges3__45__cpo9iter_moveE)
_ZN34_INTERNAL_688951ba_4_k_cu_da74c5eb4cuda3std6ranges3__45__cpo9iter_moveE:
	.zero		1
	.type		_ZN34_INTERNAL_688951ba_4_k_cu_da74c5eb6thrust24THRUST_300001_SM_1000_NS6system6detail10sequential3seqE,@object
	.size		_ZN34_INTERNAL_688951ba_4_k_cu_da74c5eb6thrust24THRUST_300001_SM_1000_NS6system6detail10sequential3seqE,(_ZN34_INTERNAL_688951ba_4_k_cu_da74c5eb6thrust24THRUST_300001_SM_1000_NS12placeholders2_9E - _ZN34_INTERNAL_688951ba_4_k_cu_da74c5eb6thrust24THRUST_300001_SM_1000_NS6system6detail10sequential3seqE)
_ZN34_INTERNAL_688951ba_4_k_cu_da74c5eb6thrust24THRUST_300001_SM_1000_NS6system6detail10sequential3seqE:
	.zero		1
	.type		_ZN34_INTERNAL_688951ba_4_k_cu_da74c5eb6thrust24THRUST_300001_SM_1000_NS12placeholders2_9E,@object
	.size		_ZN34_INTERNAL_688951ba_4_k_cu_da74c5eb6thrust24THRUST_300001_SM_1000_NS12placeholders2_9E,(_ZN34_INTERNAL_688951ba_4_k_cu_da74c5eb4cuda3std3__419piecewise_constructE - _ZN34_INTERNAL_688951ba_4_k_cu_da74c5eb6thrust24THRUST_300001_SM_1000_NS12placeholders2_9E)
_ZN34_INTERNAL_688951ba_4_k_cu_da74c5eb6thrust24THRUST_300001_SM_1000_NS12placeholders2_9E:
	.zero		1
	.type		_ZN34_INTERNAL_688951ba_4_k_cu_da74c5eb4cuda3std3__419piecewise_constructE,@object
	.size		_ZN34_INTERNAL_688951ba_4_k_cu_da74c5eb4cuda3std3__419piecewise_constructE,(_ZN34_INTERNAL_688951ba_4_k_cu_da74c5eb4cuda3std6ranges3__45__cpo5cdataE - _ZN34_INTERNAL_688951ba_4_k_cu_da74c5eb4cuda3std3__419piecewise_constructE)
_ZN34_INTERNAL_688951ba_4_k_cu_da74c5eb4cuda3std3__419piecewise_constructE:
	.zero		1
	.type		_ZN34_INTERNAL_688951ba_4_k_cu_da74c5eb4cuda3std6ranges3__45__cpo5cdataE,@object
	.size		_ZN34_INTERNAL_688951ba_4_k_cu_da74c5eb4cuda3std6ranges3__45__cpo5cdataE,(_ZN34_INTERNAL_688951ba_4_k_cu_da74c5eb6thrust24THRUST_300001_SM_1000_NS12placeholders2_1E - _ZN34_INTERNAL_688951ba_4_k_cu_da74c5eb4cuda3std6ranges3__45__cpo5cdataE)
_ZN34_INTERNAL_688951ba_4_k_cu_da74c5eb4cuda3std6ranges3__45__cpo5cdataE:
	.zero		1
	.type		_ZN34_INTERNAL_688951ba_4_k_cu_da74c5eb6thrust24THRUST_300001_SM_1000_NS12placeholders2_1E,@object
	.size		_ZN34_INTERNAL_688951ba_4_k_cu_da74c5eb6thrust24THRUST_300001_SM_1000_NS12placeholders2_1E,(_ZN34_INTERNAL_688951ba_4_k_cu_da74c5eb4cuda3std3__45__cpo3endE - _ZN34_INTERNAL_688951ba_4_k_cu_da74c5eb6thrust24THRUST_300001_SM_1000_NS12placeholders2_1E)
_ZN34_INTERNAL_688951ba_4_k_cu_da74c5eb6thrust24THRUST_300001_SM_1000_NS12placeholders2_1E:
	.zero		1
	.type		_ZN34_INTERNAL_688951ba_4_k_cu_da74c5eb4cuda3std3__45__cpo3endE,@object
	.size		_ZN34_INTERNAL_688951ba_4_k_cu_da74c5eb4cuda3std3__45__cpo3endE,(_ZN34_INTERNAL_688951ba_4_k_cu_da74c5eb4cuda3std6ranges3__45__cpo3endE - _ZN34_INTERNAL_688951ba_4_k_cu_da74c5eb4cuda3std3__45__cpo3endE)
_ZN34_INTERNAL_688951ba_4_k_cu_da74c5eb4cuda3std3__45__cpo3endE:
	.zero		1
	.type		_ZN34_INTERNAL_688951ba_4_k_cu_da74c5eb4cuda3std6ranges3__45__cpo3endE,@object
	.size		_ZN34_INTERNAL_688951ba_4_k_cu_da74c5eb4cuda3std6ranges3__45__cpo3endE,(_ZN34_INTERNAL_688951ba_4_k_cu_da74c5eb6thrust24THRUST_300001_SM_1000_NS12placeholders2_5E - _ZN34_INTERNAL_688951ba_4_k_cu_da74c5eb4cuda3std6ranges3__45__cpo3endE)
_ZN34_INTERNAL_688951ba_4_k_cu_da74c5eb4cuda3std6ranges3__45__cpo3endE:
	.zero		1
	.type		_ZN34_INTERNAL_688951ba_4_k_cu_da74c5eb6thrust24THRUST_300001_SM_1000_NS12placeholders2_5E,@object
	.size		_ZN34_INTERNAL_688951ba_4_k_cu_da74c5eb6thrust24THRUST_300001_SM_1000_NS12placeholders2_5E,(_ZN34_INTERNAL_688951ba_4_k_cu_da74c5eb4cuda3std3__45__cpo4rendE - _ZN34_INTERNAL_688951ba_4_k_cu_da74c5eb6thrust24THRUST_300001_SM_1000_NS12placeholders2_5E)
_ZN34_INTERNAL_688951ba_4_k_cu_da74c5eb6thrust24THRUST_300001_SM_1000_NS12placeholders2_5E:
	.zero		1
	.type		_ZN34_INTERNAL_688951ba_4_k_cu_da74c5eb4cuda3std3__45__cpo4rendE,@object
	.size		_ZN34_INTERNAL_688951ba_4_k_cu_da74c5eb4cuda3std3__45__cpo4rendE,(_ZN34_INTERNAL_688951ba_4_k_cu_da74c5eb4cuda3std6ranges3__45__cpo9iter_swapE - _ZN34_INTERNAL_688951ba_4_k_cu_da74c5eb4cuda3std3__45__cpo4rendE)
_ZN34_INTERNAL_688951ba_4_k_cu_da74c5eb4cuda3std3__45__cpo4rendE:
	.zero		1
	.type		_ZN34_INTERNAL_688951ba_4_k_cu_da74c5eb4cuda3std6ranges3__45__cpo9iter_swapE,@object
	.size		_ZN34_INTERNAL_688951ba_4_k_cu_da74c5eb4cuda3std6ranges3__45__cpo9iter_swapE,(_ZN34_INTERNAL_688951ba_4_k_cu_da74c5eb4cuda3std3__48unexpectE - _ZN34_INTERNAL_688951ba_4_k_cu_da74c5eb4cuda3std6ranges3__45__cpo9iter_swapE)
_ZN34_INTERNAL_688951ba_4_k_cu_da74c5eb4cuda3std6ranges3__45__cpo9iter_swapE:
	.zero		1
	.type		_ZN34_INTERNAL_688951ba_4_k_cu_da74c5eb4cuda3std3__48unexpectE,@object
	.size		_ZN34_INTERNAL_688951ba_4_k_cu_da74c5eb4cuda3std3__48unexpectE,(_ZN34_INTERNAL_688951ba_4_k_cu_da74c5eb6thrust24THRUST_300001_SM_1000_NS8cuda_cub3parE - _ZN34_INTERNAL_688951ba_4_k_cu_da74c5eb4cuda3std3__48unexpectE)
_ZN34_INTERNAL_688951ba_4_k_cu_da74c5eb4cuda3std3__48unexpectE:
	.zero		1
	.type		_ZN34_INTERNAL_688951ba_4_k_cu_da74c5eb6thrust24THRUST_300001_SM_1000_NS8cuda_cub3parE,@object
	.size		_ZN34_INTERNAL_688951ba_4_k_cu_da74c5eb6thrust24THRUST_300001_SM_1000_NS8cuda_cub3parE,(.L_30 - _ZN34_INTERNAL_688951ba_4_k_cu_da74c5eb6thrust24THRUST_300001_SM_1000_NS8cuda_cub3parE)
_ZN34_INTERNAL_688951ba_4_k_cu_da74c5eb6thrust24THRUST_300001_SM_1000_NS8cuda_cub3parE:
	.zero		1
.L_30:


//--------------------- .nv.shared._Z6reducePdS_i --------------------------
	.section	.nv.shared._Z6reducePdS_i,"aw",@nobits
	.sectionflags	@""
	.align	8
.nv.shared._Z6reducePdS_i:
	.zero		9216


//--------------------- .nv.constant0._ZN3cub18CUB_300001_SM_10006detail11EmptyKernelIvEEvv --------------------------
	.section	.nv.constant0._ZN3cub18CUB_300001_SM_10006detail11EmptyKernelIvEEvv,"a",@progbits
	.sectionflags	@""
	.align	4
.nv.constant0._ZN3cub18CUB_300001_SM_10006detail11EmptyKernelIvEEvv:
	.zero		896


//--------------------- .nv.constant0._Z6reducePdS_i --------------------------
	.section	.nv.constant0._Z6reducePdS_i,"a",@progbits
	.sectionflags	@""
	.align	4
.nv.constant0._Z6reducePdS_i:
	.zero		916


//--------------------- .nv.constant0._Z21getVerificationValuesPdS_S_ --------------------------
	.section	.nv.constant0._Z21getVerificationValuesPdS_S_,"a",@progbits
	.sectionflags	@""
	.align	4
.nv.constant0._Z21getVerificationValuesPdS_S_:
	.zero		920


//--------------------- .nv.constant0._Z6DoIterPdS_ --------------------------
	.section	.nv.constant0._Z6DoIterPdS_,"a",@progbits
	.sectionflags	@""
	.align	4
.nv.constant0._Z6DoIterPdS_:
	.zero		912


//--------------------- SYMBOLS --------------------------

	.type		.nv.reservedSmem.offset0,@object
	.size		.nv.reservedSmem.offset0,0x4
	.type		.nv.reservedSmem.cap,@object
	.size		.nv.reservedSmem.cap,0x4
